// auto-generated by cutlass_sweep.fmha — config: {"arch": "sm_90", "direction": "fwd", "dtype": "fp16", "head_dim": 112, "mask": "none", "schedule": "cooperative", "tile_kv": 256, "tile_q": 128}
#include "cutlass/cutlass.h"
#include "cute/tensor.hpp"
#include "cutlass/device_kernel.h"
#include "cutlass/kernel_hardware_info.h"
#include "88_hopper_fmha/collective/fmha_fusion.hpp"
#include "88_hopper_fmha/kernel/fmha_kernel_builder.hpp"

using namespace cute;
using Element = cutlass::half_t;
using TileShape = Shape<_128, _256, _112>;
using StrideQ = cute::tuple<int, _1, cute::tuple<int, int>>;
using StrideK = cute::tuple<int, _1, cute::tuple<int, int>>;
using StrideV = cute::tuple<int, cute::_1, cute::tuple<int, int>>;

using Kernel = typename cutlass::fmha::kernel::FmhaBuilder<
    Element, float, float,
    TileShape, StrideQ, StrideK, StrideV,
    cutlass::fmha::collective::DefaultFusion,
    cutlass::gemm::KernelTmaWarpSpecializedCooperative
  >::Kernel;

auto* _anchor = &cutlass::device_kernel<Kernel>;


// ===== COMPILED SASS (sm_90a) =====

	.target	sm_90a

	.elftype	@"ET_EXEC"


//--------------------- .note.nv.tkinfo           --------------------------
	.section	.note.nv.tkinfo,"",@"SHT_NOTE"
	.sectionflags	@"SHF_NOTE_NV_TKINFO"
	.tkinfo
        /*0018*/ 	.word	0x00000002
        /*0030*/ 	.string	""
        /*0030*/ 	.string	"ptxas"
        /*0030*/ 	.string	"Cuda compilation tools, release 13.0, V13.0.88"
        /*0030*/ 	.string	"Build cuda_13.0.r13.0/compiler.36424714_0"
        /*0030*/ 	.string	"-arch sm_90a -m 64 "



//--------------------- .note.nv.cuinfo           --------------------------
	.section	.note.nv.cuinfo,"",@"SHT_NOTE"
	.sectionflags	@"SHF_NOTE_NV_CUINFO"
        /*0018*/ 	.short	0x0002
        /*001a*/ 	.short	0x005a
        /*001c*/ 	.short	0x0082
	.zero		2


//--------------------- .nv.info                  --------------------------
	.section	.nv.info,"",@"SHT_CUDA_INFO"
	.align	4


	//----- nvinfo : EIATTR_REGCOUNT
	.align		4
        /*0000*/ 	.byte	0x04, 0x2f
        /*0002*/ 	.short	(.L_16 - .L_15)
	.align		4
.L_15:
        /*0004*/ 	.word	index@(_ZN7cutlass13device_kernelINS_4fmha6kernel28FmhaKernelTmaWarpSpecializedINS1_10collective30FmhaMainloopTmaWarpSpecializedINS_6half_tEffN4cute5tupleIJNS7_1CILi128EEENS9_ILi256EEENS9_ILi112EEEEEENS8_IJiNS9_ILi1EEENS8_IJiiEEEEEESG_SG_NS4_13DefaultFusionEJEEENS4_15FmhaFwdEpilogueIS6_fNS8_IJNS9_ILi64EEESC_SB_EEEEENS2_23IndividualTileSchedulerEJEEEEEvNT_6ParamsE)
        /*0008*/ 	.word	0x000000a8


	//----- nvinfo : EIATTR_FRAME_SIZE
	.align		4
.L_16:
        /*000c*/ 	.byte	0x04, 0x11
        /*000e*/ 	.short	(.L_18 - .L_17)
	.align		4
.L_17:
        /*0010*/ 	.word	index@($__internal_0_$__cuda_sm20_rcp_rn_f32_slowpath)
        /*0014*/ 	.word	0x00000000


	//----- nvinfo : EIATTR_FRAME_SIZE
	.align		4
.L_18:
        /*0018*/ 	.byte	0x04, 0x11
        /*001a*/ 	.short	(.L_20 - .L_19)
	.align		4
.L_19:
        /*001c*/ 	.word	index@(_ZN7cutlass13device_kernelINS_4fmha6kernel28FmhaKernelTmaWarpSpecializedINS1_10collective30FmhaMainloopTmaWarpSpecializedINS_6half_tEffN4cute5tupleIJNS7_1CILi128EEENS9_ILi256EEENS9_ILi112EEEEEENS8_IJiNS9_ILi1EEENS8_IJiiEEEEEESG_SG_NS4_13DefaultFusionEJEEENS4_15FmhaFwdEpilogueIS6_fNS8_IJNS9_ILi64EEESC_SB_EEEEENS2_23IndividualTileSchedulerEJEEEEEvNT_6ParamsE)
        /*0020*/ 	.word	0x00000000


	//----- nvinfo : EIATTR_MIN_STACK_SIZE
	.align		4
.L_20:
        /*0024*/ 	.byte	0x04, 0x12
        /*0026*/ 	.short	(.L_22 - .L_21)
	.align		4
.L_21:
        /*0028*/ 	.word	index@(_ZN7cutlass13device_kernelINS_4fmha6kernel28FmhaKernelTmaWarpSpecializedINS1_10collective30FmhaMainloopTmaWarpSpecializedINS_6half_tEffN4cute5tupleIJNS7_1CILi128EEENS9_ILi256EEENS9_ILi112EEEEEENS8_IJiNS9_ILi1EEENS8_IJiiEEEEEESG_SG_NS4_13DefaultFusionEJEEENS4_15FmhaFwdEpilogueIS6_fNS8_IJNS9_ILi64EEESC_SB_EEEEENS2_23IndividualTileSchedulerEJEEEEEvNT_6ParamsE)
        /*002c*/ 	.word	0x00000000
.L_22:


//--------------------- .nv.compat                --------------------------
	.section	.nv.compat,"",@"SHT_CUDA_COMPAT_INFO"
	.align	4
        /*0000*/ 	.byte	0x02, 0x09, 0x01, 0x00, 0x02, 0x02, 0x04, 0x00, 0x02, 0x05, 0x05, 0x00, 0x03, 0x07, 0x01, 0x01
        /*0010*/ 	.byte	0x02, 0x03, 0x01, 0x00, 0x02, 0x06, 0x01, 0x00, 0x04, 0x0b, 0x08, 0x00, 0x00, 0x00, 0x00, 0x00
        /*0020*/ 	.byte	0x00, 0x00, 0x00, 0x00


//--------------------- .nv.info._ZN7cutlass13device_kernelINS_4fmha6kernel28FmhaKernelTmaWarpSpecializedINS1_10collective30FmhaMainloopTmaWarpSpecializedINS_6half_tEffN4cute5tupleIJNS7_1CILi128EEENS9_ILi256EEENS9_ILi112EEEEEENS8_IJiNS9_ILi1EEENS8_IJiiEEEEEESG_SG_NS4_13DefaultFusionEJEEENS4_15FmhaFwdEpilogueIS6_fNS8_IJNS9_ILi64EEESC_SB_EEEEENS2_23IndividualTileSchedulerEJEEEEEvNT_6ParamsE --------------------------
	.section	.nv.info._ZN7cutlass13device_kernelINS_4fmha6kernel28FmhaKernelTmaWarpSpecializedINS1_10collective30FmhaMainloopTmaWarpSpecializedINS_6half_tEffN4cute5tupleIJNS7_1CILi128EEENS9_ILi256EEENS9_ILi112EEEEEENS8_IJiNS9_ILi1EEENS8_IJiiEEEEEESG_SG_NS4_13DefaultFusionEJEEENS4_15FmhaFwdEpilogueIS6_fNS8_IJNS9_ILi64EEESC_SB_EEEEENS2_23IndividualTileSchedulerEJEEEEEvNT_6ParamsE,"",@"SHT_CUDA_INFO"
	.sectionflags	@""
	.align	4


	//----- nvinfo : EIATTR_CUDA_API_VERSION
	.align		4
        /*0000*/ 	.byte	0x04, 0x37
        /*0002*/ 	.short	(.L_24 - .L_23)
.L_23:
        /*0004*/ 	.word	0x00000082


	//----- nvinfo : EIATTR_KPARAM_INFO
	.align		4
.L_24:
        /*0008*/ 	.byte	0x04, 0x17
        /*000a*/ 	.short	(.L_26 - .L_25)
.L_25:
        /*000c*/ 	.word	0x00000000
        /*0010*/ 	.short	0x0000
        /*0012*/ 	.short	0x0070
        /*0014*/ 	.byte	0x00, 0xf0, 0x01, 0x20


	//----- nvinfo : EIATTR_SPARSE_MMA_MASK
	.align		4
.L_26:
        /*0018*/ 	.byte	0x03, 0x50
        /*001a*/ 	.short	0x0000


	//----- nvinfo : EIATTR_MAXREG_COUNT
	.align		4
        /*001c*/ 	.byte	0x03, 0x1b
        /*001e*/ 	.short	0x00a8


	//----- nvinfo : EIATTR_NUM_BARRIERS
	.align		4
        /*0020*/ 	.byte	0x02, 0x4c
        /*0022*/ 	.byte	0x02
	.zero		1


	//----- nvinfo : EIATTR_EXTERNS
	.align		4
        /*0024*/ 	.byte	0x04, 0x0f
        /*0026*/ 	.short	(.L_28 - .L_27)


	//   ....[0]....
	.align		4
.L_27:
        /*0028*/ 	.word	index@(__assertfail)


	//----- nvinfo : EIATTR_MERCURY_ISA_VERSION
	.align		4
.L_28:
        /*002c*/ 	.byte	0x03, 0x5f
        /*002e*/ 	.short	0x0101


	//----- nvinfo : EIATTR_INT_WARP_WIDE_INSTR_OFFSETS
	.align		4
        /*0030*/ 	.byte	0x04, 0x31
        /*0032*/ 	.short	(.L_30 - .L_29)


	//   ....[0]....
.L_29:
        /*0034*/ 	.word	0x000006f0


	//   ....[1]....
        /*0038*/ 	.word	0x00000700


	//   ....[2]....
        /*003c*/ 	.word	0x00000710


	//   ....[3]....
        /*0040*/ 	.word	0x00000720


	//   ....[4]....
        /*0044*/ 	.word	0x00000790


	//----- nvinfo : EIATTR_COOP_GROUP_MASK_REGIDS
	.align		4
.L_30:
        /*0048*/ 	.byte	0x04, 0x29
        /*004a*/ 	.short	(.L_32 - .L_31)


	//   ....[0]....
.L_31:
        /*004c*/ 	.word	0xffffffff


	//   ....[1]....
        /*0050*/ 	.word	0xffffffff


	//   ....[2]....
        /*0054*/ 	.word	0xffffffff


	//   ....[3]....
        /*0058*/ 	.word	0xffffffff


	//   ....[4]....
        /*005c*/ 	.word	0xffffffff


	//   ....[5]....
        /*0060*/ 	.word	0xffffffff


	//   ....[6]....
        /*0064*/ 	.word	0xffffffff


	//   ....[7]....
        /*0068*/ 	.word	0xffffffff


	//   ....[8]....
        /*006c*/ 	.word	0xffffffff


	//   ....[9]....
        /*0070*/ 	.word	0xffffffff


	//   ....[10]....
        /*0074*/ 	.word	0xffffffff


	//   ....[11]....
        /*0078*/ 	.word	0xffffffff


	//   ....[12]....
        /*007c*/ 	.word	0xffffffff


	//   ....[13]....
        /*0080*/ 	.word	0xffffffff


	//   ....[14]....
        /*0084*/ 	.word	0xffffffff


	//   ....[15]....
        /*0088*/ 	.word	0xffffffff


	//   ....[16]....
        /*008c*/ 	.word	0xffffffff


	//   ....[17]....
        /*0090*/ 	.word	0xffffffff


	//----- nvinfo : EIATTR_COOP_GROUP_INSTR_OFFSETS
	.align		4
.L_32:
        /*0094*/ 	.byte	0x04, 0x28
        /*0096*/ 	.short	(.L_34 - .L_33)


	//   ....[0]....
.L_33:
        /*0098*/ 	.word	0x00000050


	//   ....[1]....
        /*009c*/ 	.word	0x00000080


	//   ....[2]....
        /*00a0*/ 	.word	0x000001b0


	//   ....[3]....
        /*00a4*/ 	.word	0x00000370


	//   ....[4]....
        /*00a8*/ 	.word	0x00000530


	//   ....[5]....
        /*00ac*/ 	.word	0x00000690


	//   ....[6]....
        /*00b0*/ 	.word	0x00001a00


	//   ....[7]....
        /*00b4*/ 	.word	0x00001a90


	//   ....[8]....
        /*00b8*/ 	.word	0x00001ae0


	//   ....[9]....
        /*00bc*/ 	.word	0x00001bb0


	//   ....[10]....
        /*00c0*/ 	.word	0x00008330


	//   ....[11]....
        /*00c4*/ 	.word	0x00008360


	//   ....[12]....
        /*00c8*/ 	.word	0x00009830


	//   ....[13]....
        /*00cc*/ 	.word	0x00009960


	//   ....[14]....
        /*00d0*/ 	.word	0x0000e5c0


	//   ....[15]....
        /*00d4*/ 	.word	0x0000e5f0


	//   ....[16]....
        /*00d8*/ 	.word	0x0000e630


	//   ....[17]....
        /*00dc*/ 	.word	0x0000e650


	//----- nvinfo : EIATTR_REG_RECONFIG
	.align		4
.L_34:
        /*00e0*/ 	.byte	0x01, 0x54
	.zero		2


	//----- nvinfo : EIATTR_SYSCALL_OFFSETS
	.align		4
        /*00e4*/ 	.byte	0x04, 0x46
        /*00e6*/ 	.short	(.L_36 - .L_35)


	//   ....[0]....
.L_35:
        /*00e8*/ 	.word	0x0000f1c0


	//   ....[1]....
        /*00ec*/ 	.word	0x0000f320


	//----- nvinfo : EIATTR_MBARRIER_INSTR_OFFSETS
	.align		4
.L_36:
        /*00f0*/ 	.byte	0x04, 0x39
        /*00f2*/ 	.short	(.L_38 - .L_37)


	//   ....[0]....
.L_37:
        /*00f4*/ 	.word	0x00000320
        /*00f8*/ 	.word	0x000000ff
        /*00fc*/ 	.word	0x0004d050
        /*0100*/ 	.short	0x0100
        /*0102*/ 	.byte	0x0b
	.zero		1


	//   ....[1]....
        /*0104*/ 	.word	0x00000330
        /*0108*/ 	.word	0x000000ff
        /*010c*/ 	.word	0x0004d060
        /*0110*/ 	.short	0x0100
        /*0112*/ 	.byte	0x0b
	.zero		1


	//   ....[2]....
        /*0114*/ 	.word	0x00000340
        /*0118*/ 	.word	0x000000ff
        /*011c*/ 	.word	0x0004d058
        /*0120*/ 	.short	0x0100
        /*0122*/ 	.byte	0x0b
	.zero		1


	//   ....[3]....
        /*0124*/ 	.word	0x00000350
        /*0128*/ 	.word	0x000000ff
        /*012c*/ 	.word	0x0004d068
        /*0130*/ 	.short	0x0100
        /*0132*/ 	.byte	0x0b
	.zero		1


	//   ....[4]....
        /*0134*/ 	.word	0x00000480
        /*0138*/ 	.word	0x000000ff
        /*013c*/ 	.word	0x0004d000
        /*0140*/ 	.short	0x0100
        /*0142*/ 	.byte	0x0b
	.zero		1


	//   ....[5]....
        /*0144*/ 	.word	0x00000490
        /*0148*/ 	.word	0x000000ff
        /*014c*/ 	.word	0x0004d028
        /*0150*/ 	.short	0x0100
        /*0152*/ 	.byte	0x0b
	.zero		1


	//   ....[6]....
        /*0154*/ 	.word	0x000004a0
        /*0158*/ 	.word	0x000000ff
        /*015c*/ 	.word	0x0004d008
        /*0160*/ 	.short	0x0100
        /*0162*/ 	.byte	0x0b
	.zero		1


	//   ....[7]....
        /*0164*/ 	.word	0x000004b0
        /*0168*/ 	.word	0x000000ff
        /*016c*/ 	.word	0x0004d030
        /*0170*/ 	.short	0x0100
        /*0172*/ 	.byte	0x0b
	.zero		1


	//   ....[8]....
        /*0174*/ 	.word	0x000004c0
        /*0178*/ 	.word	0x000000ff
        /*017c*/ 	.word	0x0004d010
        /*0180*/ 	.short	0x0100
        /*0182*/ 	.byte	0x0b
	.zero		1


	//   ....[9]....
        /*0184*/ 	.word	0x000004d0
        /*0188*/ 	.word	0x000000ff
        /*018c*/ 	.word	0x0004d038
        /*0190*/ 	.short	0x0100
        /*0192*/ 	.byte	0x0b
	.zero		1


	//   ....[10]....
        /*0194*/ 	.word	0x000004e0
        /*0198*/ 	.word	0x000000ff
        /*019c*/ 	.word	0x0004d018
        /*01a0*/ 	.short	0x0100
        /*01a2*/ 	.byte	0x0b
	.zero		1


	//   ....[11]....
        /*01a4*/ 	.word	0x000004f0
        /*01a8*/ 	.word	0x000000ff
        /*01ac*/ 	.word	0x0004d040
        /*01b0*/ 	.short	0x0100
        /*01b2*/ 	.byte	0x0b
	.zero		1


	//   ....[12]....
        /*01b4*/ 	.word	0x00000500
        /*01b8*/ 	.word	0x000000ff
        /*01bc*/ 	.word	0x0004d020
        /*01c0*/ 	.short	0x0100
        /*01c2*/ 	.byte	0x0b
	.zero		1


	//   ....[13]....
        /*01c4*/ 	.word	0x00000510
        /*01c8*/ 	.word	0x000000ff
        /*01cc*/ 	.word	0x0004d048
        /*01d0*/ 	.short	0x0100
        /*01d2*/ 	.byte	0x0b
	.zero		1


	//   ....[14]....
        /*01d4*/ 	.word	0x00000640
        /*01d8*/ 	.word	0x000000ff
        /*01dc*/ 	.word	0x0004d070
        /*01e0*/ 	.short	0x0100
        /*01e2*/ 	.byte	0x0b
	.zero		1


	//   ....[15]....
        /*01e4*/ 	.word	0x00000650
        /*01e8*/ 	.word	0x000000ff
        /*01ec*/ 	.word	0x0004d080
        /*01f0*/ 	.short	0x0100
        /*01f2*/ 	.byte	0x0b
	.zero		1


	//   ....[16]....
        /*01f4*/ 	.word	0x00000660
        /*01f8*/ 	.word	0x000000ff
        /*01fc*/ 	.word	0x0004d078
        /*0200*/ 	.short	0x0100
        /*0202*/ 	.byte	0x0b
	.zero		1


	//   ....[17]....
        /*0204*/ 	.word	0x00000670
        /*0208*/ 	.word	0x000000ff
        /*020c*/ 	.word	0x0004d088
        /*0210*/ 	.short	0x0100
        /*0212*/ 	.byte	0x0b
	.zero		1


	//   ....[18]....
        /*0214*/ 	.word	0x000007b0
        /*0218*/ 	.word	0x000000ff
        /*021c*/ 	.word	0x0004d090
        /*0220*/ 	.short	0x0100
        /*0222*/ 	.byte	0x08
	.zero		1


	//   ....[19]....
        /*0224*/ 	.word	0x000007c0
        /*0228*/ 	.word	0x000000ff
        /*022c*/ 	.word	0x0004d098
        /*0230*/ 	.short	0x0100
        /*0232*/ 	.byte	0x08
	.zero		1


	//   ....[20]....
        /*0234*/ 	.word	0x000007d0
        /*0238*/ 	.word	0x000000ff
        /*023c*/ 	.word	0x0004d0a0
        /*0240*/ 	.short	0x0100
        /*0242*/ 	.byte	0x08
	.zero		1


	//   ....[21]....
        /*0244*/ 	.word	0x000007e0
        /*0248*/ 	.word	0x000000ff
        /*024c*/ 	.word	0x0004d0a8
        /*0250*/ 	.short	0x0100
        /*0252*/ 	.byte	0x08
	.zero		1


	//   ....[22]....
        /*0254*/ 	.word	0x000008e0
        /*0258*/ 	.word	0x000000ff
        /*025c*/ 	.word	0x0004d0c0
        /*0260*/ 	.short	0x0100
        /*0262*/ 	.byte	0x0b
	.zero		1


	//   ....[23]....
        /*0264*/ 	.word	0x000008f0
        /*0268*/ 	.word	0x000000ff
        /*026c*/ 	.word	0x0004d0e0
        /*0270*/ 	.short	0x0100
        /*0272*/ 	.byte	0x0b
	.zero		1


	//   ....[24]....
        /*0274*/ 	.word	0x00000900
        /*0278*/ 	.word	0x000000ff
        /*027c*/ 	.word	0x0004d0c8
        /*0280*/ 	.short	0x0100
        /*0282*/ 	.byte	0x0b
	.zero		1


	//   ....[25]....
        /*0284*/ 	.word	0x00000910
        /*0288*/ 	.word	0x000000ff
        /*028c*/ 	.word	0x0004d0e8
        /*0290*/ 	.short	0x0100
        /*0292*/ 	.byte	0x0b
	.zero		1


	//   ....[26]....
        /*0294*/ 	.word	0x00000920
        /*0298*/ 	.word	0x000000ff
        /*029c*/ 	.word	0x0004d0d0
        /*02a0*/ 	.short	0x0100
        /*02a2*/ 	.byte	0x0b
	.zero		1


	//   ....[27]....
        /*02a4*/ 	.word	0x00000930
        /*02a8*/ 	.word	0x000000ff
        /*02ac*/ 	.word	0x0004d0f0
        /*02b0*/ 	.short	0x0100
        /*02b2*/ 	.byte	0x0b
	.zero		1


	//   ....[28]....
        /*02b4*/ 	.word	0x00000940
        /*02b8*/ 	.word	0x000000ff
        /*02bc*/ 	.word	0x0004d0d8
        /*02c0*/ 	.short	0x0100
        /*02c2*/ 	.byte	0x0b
	.zero		1


	//   ....[29]....
        /*02c4*/ 	.word	0x00000950
        /*02c8*/ 	.word	0x000000ff
        /*02cc*/ 	.word	0x0004d0f8
        /*02d0*/ 	.short	0x0100
        /*02d2*/ 	.byte	0x0b
	.zero		1


	//   ....[30]....
        /*02d4*/ 	.word	0x00000d50
        /*02d8*/ 	.word	0x000000ff
        /*02dc*/ 	.word	0x0004d050
        /*02e0*/ 	.short	0x010a
        /*02e2*/ 	.byte	0x07
	.zero		1


	//   ....[31]....
        /*02e4*/ 	.word	0x00000dc0
        /*02e8*/ 	.word	0x000000ff
        /*02ec*/ 	.word	0x0004d000
        /*02f0*/ 	.short	0x010a
        /*02f2*/ 	.byte	0x24
	.zero		1


	//   ....[32]....
        /*02f4*/ 	.word	0x00000e30
        /*02f8*/ 	.word	0x000000ff
        /*02fc*/ 	.word	0x00000000
        /*0300*/ 	.short	0x010a
        /*0302*/ 	.byte	0x0a
	.zero		1


	//   ....[33]....
        /*0304*/ 	.word	0x00005360
        /*0308*/ 	.word	0x00000006
        /*030c*/ 	.word	0x00000000
        /*0310*/ 	.short	0x0101
        /*0312*/ 	.byte	0x26
	.zero		1


	//   ....[34]....
        /*0314*/ 	.word	0x00005730
        /*0318*/ 	.word	0x000000ff
        /*031c*/ 	.word	0x0004d008
        /*0320*/ 	.short	0x010a
        /*0322*/ 	.byte	0x24
	.zero		1


	//   ....[35]....
        /*0324*/ 	.word	0x00007ac0
        /*0328*/ 	.word	0x000000ff
        /*032c*/ 	.word	0x00000000
        /*0330*/ 	.short	0x0101
        /*0332*/ 	.byte	0x07
	.zero		1


	//   ....[36]....
        /*0334*/ 	.word	0x00007c10
        /*0338*/ 	.word	0x000000ff
        /*033c*/ 	.word	0x0004d000
        /*0340*/ 	.short	0x010a
        /*0342*/ 	.byte	0x0a
	.zero		1


	//   ....[37]....
        /*0344*/ 	.word	0x0000baf0
        /*0348*/ 	.word	0x000000ff
        /*034c*/ 	.word	0x0004d000
        /*0350*/ 	.short	0x010a
        /*0352*/ 	.byte	0x0a
	.zero		1


	//   ....[38]....
        /*0354*/ 	.word	0x0000c090
        /*0358*/ 	.word	0x000000ff
        /*035c*/ 	.word	0x0004d000
        /*0360*/ 	.short	0x010a
        /*0362*/ 	.byte	0x0a
	.zero		1


	//   ....[39]....
        /*0364*/ 	.word	0x0000e410
        /*0368*/ 	.word	0x000000ff
        /*036c*/ 	.word	0x00000000
        /*0370*/ 	.short	0x0101
        /*0372*/ 	.byte	0x0a
	.zero		1


	//   ....[40]....
        /*0374*/ 	.word	0x0000e4c0
        /*0378*/ 	.word	0x000000ff
        /*037c*/ 	.word	0x00000000
        /*0380*/ 	.short	0x0101
        /*0382*/ 	.byte	0x04
	.zero		1


	//   ....[41]....
        /*0384*/ 	.word	0x0000ecb0
        /*0388*/ 	.word	0x000000ff
        /*038c*/ 	.word	0x0004d098
        /*0390*/ 	.short	0x010a
        /*0392*/ 	.byte	0x04
	.zero		1


	//   ....[42]....
        /*0394*/ 	.word	0x00010410
        /*0398*/ 	.word	0x00000000
        /*039c*/ 	.word	0x0004d090
        /*03a0*/ 	.short	0x0101
        /*03a2*/ 	.byte	0x24
	.zero		1


	//   ....[43]....
        /*03a4*/ 	.word	0x00010560
        /*03a8*/ 	.word	0x00000003
        /*03ac*/ 	.word	0x0004d060
        /*03b0*/ 	.short	0x010a
        /*03b2*/ 	.byte	0x3f
	.zero		1


	//   ....[44]....
        /*03b4*/ 	.word	0x00010a00
        /*03b8*/ 	.word	0x00000005
        /*03bc*/ 	.word	0x0004d028
        /*03c0*/ 	.short	0x010a
        /*03c2*/ 	.byte	0x3f
	.zero		1


	//   ....[45]....
        /*03c4*/ 	.word	0x00010ea0
        /*03c8*/ 	.word	0x00000004
        /*03cc*/ 	.word	0x0004d060
        /*03d0*/ 	.short	0x010a
        /*03d2*/ 	.byte	0x3f
	.zero		1


	//   ....[46]....
        /*03d4*/ 	.word	0x00011370
        /*03d8*/ 	.word	0x00000003
        /*03dc*/ 	.word	0x0004d028
        /*03e0*/ 	.short	0x010a
        /*03e2*/ 	.byte	0x3f
	.zero		1


	//   ....[47]....
        /*03e4*/ 	.word	0x00011900
        /*03e8*/ 	.word	0x00000006
        /*03ec*/ 	.word	0x0004d028
        /*03f0*/ 	.short	0x010a
        /*03f2*/ 	.byte	0x3f
	.zero		1


	//   ....[48]....
        /*03f4*/ 	.word	0x00011dd0
        /*03f8*/ 	.word	0x00000006
        /*03fc*/ 	.word	0x0004d028
        /*0400*/ 	.short	0x010a
        /*0402*/ 	.byte	0x3f
	.zero		1


	//   ....[49]....
        /*0404*/ 	.word	0x00012290
        /*0408*/ 	.word	0x00000003
        /*040c*/ 	.word	0x0004d050
        /*0410*/ 	.short	0x010a
        /*0412*/ 	.byte	0x3f
	.zero		1


	//   ....[50]....
        /*0414*/ 	.word	0x000122f0
        /*0418*/ 	.word	0x00000000
        /*041c*/ 	.word	0x0004d000
        /*0420*/ 	.short	0x010a
        /*0422*/ 	.byte	0x3f
	.zero		1


	//   ....[51]....
        /*0424*/ 	.word	0x00012350
        /*0428*/ 	.word	0x00000005
        /*042c*/ 	.word	0x00000000
        /*0430*/ 	.short	0x010a
        /*0432*/ 	.byte	0x3f
	.zero		1


	//   ....[52]....
        /*0434*/ 	.word	0x000123b0
        /*0438*/ 	.word	0x00000004
        /*043c*/ 	.word	0x0004d008
        /*0440*/ 	.short	0x010a
        /*0442*/ 	.byte	0x3f
	.zero		1


	//   ....[53]....
        /*0444*/ 	.word	0x00012410
        /*0448*/ 	.word	0x00000007
        /*044c*/ 	.word	0x0004d000
        /*0450*/ 	.short	0x010a
        /*0452*/ 	.byte	0x3f
	.zero		1


	//   ....[54]....
        /*0454*/ 	.word	0x00012470
        /*0458*/ 	.word	0x00000008
        /*045c*/ 	.word	0x0004d000
        /*0460*/ 	.short	0x010a
        /*0462*/ 	.byte	0x3f
	.zero		1


	//   ....[55]....
        /*0464*/ 	.word	0x000124d0
        /*0468*/ 	.word	0x00000003
        /*046c*/ 	.word	0x0004d098
        /*0470*/ 	.short	0x010a
        /*0472*/ 	.byte	0x3f
	.zero		1


	//   ....[56]....
        /*0474*/ 	.word	0x00012520
        /*0478*/ 	.word	0x00000003
        /*047c*/ 	.word	0x0004d060
        /*0480*/ 	.short	0x010a
        /*0482*/ 	.byte	0x3f
	.zero		1


	//   ....[57]....
        /*0484*/ 	.word	0x00012570
        /*0488*/ 	.word	0x00000005
        /*048c*/ 	.word	0x0004d028
        /*0490*/ 	.short	0x010a
        /*0492*/ 	.byte	0x3f
	.zero		1


	//   ....[58]....
        /*0494*/ 	.word	0x000125c0
        /*0498*/ 	.word	0x00000004
        /*049c*/ 	.word	0x0004d060
        /*04a0*/ 	.short	0x010a
        /*04a2*/ 	.byte	0x3f
	.zero		1


	//   ....[59]....
        /*04a4*/ 	.word	0x00012610
        /*04a8*/ 	.word	0x00000003
        /*04ac*/ 	.word	0x0004d028
        /*04b0*/ 	.short	0x010a
        /*04b2*/ 	.byte	0x3f
	.zero		1


	//   ....[60]....
        /*04b4*/ 	.word	0x00012660
        /*04b8*/ 	.word	0x00000006
        /*04bc*/ 	.word	0x0004d028
        /*04c0*/ 	.short	0x010a
        /*04c2*/ 	.byte	0x3f
	.zero		1


	//   ....[61]....
        /*04c4*/ 	.word	0x000126b0
        /*04c8*/ 	.word	0x00000006
        /*04cc*/ 	.word	0x0004d028
        /*04d0*/ 	.short	0x010a
        /*04d2*/ 	.byte	0x3f
	.zero		1


	//----- nvinfo : EIATTR_NUM_MBARRIERS
	.align		4
.L_38:
        /*04d4*/ 	.byte	0x03, 0x38
        /*04d6*/ 	.short	0x001e


	//----- nvinfo : EIATTR_EXIT_INSTR_OFFSETS
	.align		4
        /*04d8*/ 	.byte	0x04, 0x1c
        /*04da*/ 	.short	(.L_40 - .L_39)


	//   ....[0]....
.L_39:
        /*04dc*/ 	.word	0x000009f0


	//   ....[1]....
        /*04e0*/ 	.word	0x00010420


	//   ....[2]....
        /*04e4*/ 	.word	0x00010460


	//   ....[3]....
        /*04e8*/ 	.word	0x000117d0


	//   ....[4]....
        /*04ec*/ 	.word	0x00012270


	//----- nvinfo : EIATTR_MAX_THREADS
	.align		4
.L_40:
        /*04f0*/ 	.byte	0x04, 0x05
        /*04f2*/ 	.short	(.L_42 - .L_41)
.L_41:
        /*04f4*/ 	.word	0x00000180
        /*04f8*/ 	.word	0x00000001
        /*04fc*/ 	.word	0x00000001


	//----- nvinfo : EIATTR_CRS_STACK_SIZE
	.align		4
.L_42:
        /*0500*/ 	.byte	0x04, 0x1e
        /*0502*/ 	.short	(.L_44 - .L_43)
.L_43:
        /*0504*/ 	.word	0x00000000


	//----- nvinfo : EIATTR_CBANK_PARAM_SIZE
	.align		4
.L_44:
        /*0508*/ 	.byte	0x03, 0x19
        /*050a*/ 	.short	0x0870


	//----- nvinfo : EIATTR_PARAM_CBANK
	.align		4
        /*050c*/ 	.byte	0x04, 0x0a
        /*050e*/ 	.short	(.L_46 - .L_45)
	.align		4
.L_45:
        /*0510*/ 	.word	index@(.nv.constant0._ZN7cutlass13device_kernelINS_4fmha6kernel28FmhaKernelTmaWarpSpecializedINS1_10collective30FmhaMainloopTmaWarpSpecializedINS_6half_tEffN4cute5tupleIJNS7_1CILi128EEENS9_ILi256EEENS9_ILi112EEEEEENS8_IJiNS9_ILi1EEENS8_IJiiEEEEEESG_SG_NS4_13DefaultFusionEJEEENS4_15FmhaFwdEpilogueIS6_fNS8_IJNS9_ILi64EEESC_SB_EEEEENS2_23IndividualTileSchedulerEJEEEEEvNT_6ParamsE)
        /*0514*/ 	.short	0x0210
        /*0516*/ 	.short	0x0870


	//----- nvinfo : EIATTR_SW_WAR
	.align		4
.L_46:
        /*0518*/ 	.byte	0x04, 0x36
        /*051a*/ 	.short	(.L_48 - .L_47)
.L_47:
        /*051c*/ 	.word	0x00000008
.L_48:


//--------------------- .nv.callgraph             --------------------------
	.section	.nv.callgraph,"",@"SHT_CUDA_CALLGRAPH"
	.align	4
	.sectionentsize	8
	.align		4
        /*0000*/ 	.word	0x00000000
	.align		4
        /*0004*/ 	.word	0xffffffff
	.align		4
        /*0008*/ 	.word	index@(_ZN7cutlass13device_kernelINS_4fmha6kernel28FmhaKernelTmaWarpSpecializedINS1_10collective30FmhaMainloopTmaWarpSpecializedINS_6half_tEffN4cute5tupleIJNS7_1CILi128EEENS9_ILi256EEENS9_ILi112EEEEEENS8_IJiNS9_ILi1EEENS8_IJiiEEEEEESG_SG_NS4_13DefaultFusionEJEEENS4_15FmhaFwdEpilogueIS6_fNS8_IJNS9_ILi64EEESC_SB_EEEEENS2_23IndividualTileSchedulerEJEEEEEvNT_6ParamsE)
	.align		4
        /*000c*/ 	.word	index@(__assertfail)
	.align		4
        /*0010*/ 	.word	0x00000000
	.align		4
        /*0014*/ 	.word	0xfffffffe
	.align		4
        /*0018*/ 	.word	0x00000000
	.align		4
        /*001c*/ 	.word	0xfffffffd
	.align		4
        /*0020*/ 	.word	0x00000000
	.align		4
        /*0024*/ 	.word	0xfffffffc


//--------------------- .nv.constant4             --------------------------
	.section	.nv.constant4,"a",@progbits
	.align	8
	.align		8
.nv.constant4:
        /*0000*/ 	.dword	__assertfail
	.align		8
        /*0008*/ 	.dword	__unnamed_1
	.align		8
        /*0010*/ 	.dword	__unnamed_2
	.align		8
        /*0018*/ 	.dword	_ZN39_INTERNAL_e5759f60_4_k_cu_53c6a338_26134cuda3std3__45__cpo5beginE
	.align		8
        /*0020*/ 	.dword	_ZN39_INTERNAL_e5759f60_4_k_cu_53c6a338_26134cuda3std3__45__cpo3endE
	.align		8
        /*0028*/ 	.dword	_ZN39_INTERNAL_e5759f60_4_k_cu_53c6a338_26134cuda3std3__45__cpo6cbeginE
	.align		8
        /*0030*/ 	.dword	_ZN39_INTERNAL_e5759f60_4_k_cu_53c6a338_26134cuda3std3__45__cpo4cendE
	.align		8
        /*0038*/ 	.dword	_ZN39_INTERNAL_e5759f60_4_k_cu_53c6a338_26134cuda3std3__441_GLOBAL__N__e5759f60_4_k_cu_53c6a338_26136ignoreE
	.align		8
        /*0040*/ 	.dword	_ZN39_INTERNAL_e5759f60_4_k_cu_53c6a338_26134cuda3std3__419piecewise_constructE
	.align		8
        /*0048*/ 	.dword	_ZN39_INTERNAL_e5759f60_4_k_cu_53c6a338_26134cuda3std3__48in_placeE
	.align		8
        /*0050*/ 	.dword	_ZN39_INTERNAL_e5759f60_4_k_cu_53c6a338_26134cuda3std6ranges3__45__cpo4swapE
	.align		8
        /*0058*/ 	.dword	_ZN39_INTERNAL_e5759f60_4_k_cu_53c6a338_26134cuda3std6ranges3__45__cpo9iter_moveE
	.align		8
        /*0060*/ 	.dword	_ZN39_INTERNAL_e5759f60_4_k_cu_53c6a338_26134cute7productE
	.align		8
        /*0068*/ 	.dword	_ZN39_INTERNAL_e5759f60_4_k_cu_53c6a338_26134cute1_E
	.align		8
        /*0070*/ 	.dword	$str$24
	.align		8
        /*0078*/ 	.dword	$str$25


//--------------------- .text._ZN7cutlass13device_kernelINS_4fmha6kernel28FmhaKernelTmaWarpSpecializedINS1_10collective30FmhaMainloopTmaWarpSpecializedINS_6half_tEffN4cute5tupleIJNS7_1CILi128EEENS9_ILi256EEENS9_ILi112EEEEEENS8_IJiNS9_ILi1EEENS8_IJiiEEEEEESG_SG_NS4_13DefaultFusionEJEEENS4_15FmhaFwdEpilogueIS6_fNS8_IJNS9_ILi64EEESC_SB_EEEEENS2_23IndividualTileSchedulerEJEEEEEvNT_6ParamsE --------------------------
	.section	.text._ZN7cutlass13device_kernelINS_4fmha6kernel28FmhaKernelTmaWarpSpecializedINS1_10collective30FmhaMainloopTmaWarpSpecializedINS_6half_tEffN4cute5tupleIJNS7_1CILi128EEENS9_ILi256EEENS9_ILi112EEEEEENS8_IJiNS9_ILi1EEENS8_IJiiEEEEEESG_SG_NS4_13DefaultFusionEJEEENS4_15FmhaFwdEpilogueIS6_fNS8_IJNS9_ILi64EEESC_SB_EEEEENS2_23IndividualTileSchedulerEJEEEEEvNT_6ParamsE,"ax",@progbits
	.align	128
.text._ZN7cutlass13device_kernelINS_4fmha6kernel28FmhaKernelTmaWarpSpecializedINS1_10collective30FmhaMainloopTmaWarpSpecializedINS_6half_tEffN4cute5tupleIJNS7_1CILi128EEENS9_ILi256EEENS9_ILi112EEEEEENS8_IJiNS9_ILi1EEENS8_IJiiEEEEEESG_SG_NS4_13DefaultFusionEJEEENS4_15FmhaFwdEpilogueIS6_fNS8_IJNS9_ILi64EEESC_SB_EEEEENS2_23IndividualTileSchedulerEJEEEEEvNT_6ParamsE:
        .type           _ZN7cutlass13device_kernelINS_4fmha6kernel28FmhaKernelTmaWarpSpecializedINS1_10collective30FmhaMainloopTmaWarpSpecializedINS_6half_tEffN4cute5tupleIJNS7_1CILi128EEENS9_ILi256EEENS9_ILi112EEEEEENS8_IJiNS9_ILi1EEENS8_IJiiEEEEEESG_SG_NS4_13DefaultFusionEJEEENS4_15FmhaFwdEpilogueIS6_fNS8_IJNS9_ILi64EEESC_SB_EEEEENS2_23IndividualTileSchedulerEJEEEEEvNT_6ParamsE,@function
        .size           _ZN7cutlass13device_kernelINS_4fmha6kernel28FmhaKernelTmaWarpSpecializedINS1_10collective30FmhaMainloopTmaWarpSpecializedINS_6half_tEffN4cute5tupleIJNS7_1CILi128EEENS9_ILi256EEENS9_ILi112EEEEEENS8_IJiNS9_ILi1EEENS8_IJiiEEEEEESG_SG_NS4_13DefaultFusionEJEEENS4_15FmhaFwdEpilogueIS6_fNS8_IJNS9_ILi64EEESC_SB_EEEEENS2_23IndividualTileSchedulerEJEEEEEvNT_6ParamsE,(.L_x_116 - _ZN7cutlass13device_kernelINS_4fmha6kernel28FmhaKernelTmaWarpSpecializedINS1_10collective30FmhaMainloopTmaWarpSpecializedINS_6half_tEffN4cute5tupleIJNS7_1CILi128EEENS9_ILi256EEENS9_ILi112EEEEEENS8_IJiNS9_ILi1EEENS8_IJiiEEEEEESG_SG_NS4_13DefaultFusionEJEEENS4_15FmhaFwdEpilogueIS6_fNS8_IJNS9_ILi64EEESC_SB_EEEEENS2_23IndividualTileSchedulerEJEEEEEvNT_6ParamsE)
        .other          _ZN7cutlass13device_kernelINS_4fmha6kernel28FmhaKernelTmaWarpSpecializedINS1_10collective30FmhaMainloopTmaWarpSpecializedINS_6half_tEffN4cute5tupleIJNS7_1CILi128EEENS9_ILi256EEENS9_ILi112EEEEEENS8_IJiNS9_ILi1EEENS8_IJiiEEEEEESG_SG_NS4_13DefaultFusionEJEEENS4_15FmhaFwdEpilogueIS6_fNS8_IJNS9_ILi64EEESC_SB_EEEEENS2_23IndividualTileSchedulerEJEEEEEvNT_6ParamsE,@"STO_CUDA_ENTRY STV_DEFAULT"
_ZN7cutlass13device_kernelINS_4fmha6kernel28FmhaKernelTmaWarpSpecializedINS1_10collective30FmhaMainloopTmaWarpSpecializedINS_6half_tEffN4cute5tupleIJNS7_1CILi128EEENS9_ILi256EEENS9_ILi112EEEEEENS8_IJiNS9_ILi1EEENS8_IJiiEEEEEESG_SG_NS4_13DefaultFusionEJEEENS4_15FmhaFwdEpilogueIS6_fNS8_IJNS9_ILi64EEESC_SB_EEEEENS2_23IndividualTileSchedulerEJEEEEEvNT_6ParamsE:
[----:B------:R-:W1:Y:S01]  /*0000*/  LDC R1, c[0x0][0x28] ;  /* 0x00000a00ff017b82 */ /* 0x000e620000000800 */
[----:B------:R-:W2:Y:S01]  /*0010*/  S2R R6, SR_TID.X ;  /* 0x0000000000067919 */ /* 0x000ea20000002100 */
[----:B------:R-:W-:Y:S01]  /*0020*/  ELECT P1, URZ, PT ;  /* 0x00000000003f782f */ /* 0x000fe20003820000 */
[----:B------:R-:W-:Y:S01]  /*0030*/  BSSY B0, `(.L_x_0) ;  /* 0x0000017000007945 */ /* 0x000fe20003800000 */
[----:B--2---:R-:W-:-:S05]  /*0040*/  SHF.R.U32.HI R0, RZ, 0x5, R6 ;  /* 0x00000005ff007819 */ /* 0x004fca0000011606 */
[----:B------:R-:W2:Y:S02]  /*0050*/  SHFL.IDX PT, R2, R0, RZ, 0x1f ;  /* 0x00001fff00027589 */ /* 0x000ea400000e0000 */
[----:B--2---:R-:W-:Y:S02]  /*0060*/  R2UR UR4, R2 ;  /* 0x00000000020472ca */ /* 0x004fe400000e0000 */
[----:B------:R-:W-:-:S06]  /*0070*/  SHF.R.U32.HI R2, RZ, 0x7, R6 ;  /* 0x00000007ff027819 */ /* 0x000fcc0000011606 */
[----:B------:R-:W2:Y:S05]  /*0080*/  SHFL.IDX PT, R2, R2, RZ, 0x1f ;  /* 0x00001fff02027589 */ /* 0x000eaa00000e0000 */
[----:B------:R-:W-:Y:S02]  /*0090*/  USHF.R.S32.HI UR5, URZ, 0x1f, UR4 ;  /* 0x0000001f3f057899 */ /* 0x000fe40008011404 */
[----:B------:R-:W-:Y:S02]  /*00a0*/  ISETP.NE.OR P0, PT, RZ, UR4, !P1 ;  /* 0x00000004ff007c0c */ /* 0x000fe4000cf05670 */
[----:B------:R-:W-:-:S04]  /*00b0*/  ULEA.HI UR5, UR5, UR4, URZ, 0x2 ;  /* 0x0000000405057291 */ /* 0x000fc8000f8f103f */
[----:B------:R-:W-:-:S04]  /*00c0*/  ULOP3.LUT UR5, UR5, 0xfffffffc, URZ, 0xc0, !UPT ;  /* 0xfffffffc05057892 */ /* 0x000fc8000f8ec03f */
[----:B------:R-:W-:-:S03]  /*00d0*/  UIADD3 UR5, UR4, -UR5, URZ ;  /* 0x8000000504057290 */ /* 0x000fc6000fffe03f */
[----:B-1----:R-:W-:Y:S09]  /*00e0*/  @P0 BRA `(.L_x_1) ;  /* 0x00000000002c0947 */ /* 0x002ff20003800000 */
[----:B------:R-:W-:Y:S02]  /*00f0*/  ULDC.64 UR6, c[0x0][0x198] ;  /* 0x0000660000067ab9 */ /* 0x000fe40000000a00 */
[----:B------:R-:W-:Y:S02]  /*0100*/  UIADD3 UR8, UP0, UR6, 0xf0, URZ ;  /* 0x000000f006087890 */ /* 0x000fe4000ff1e03f */
[----:B------:R-:W-:Y:S02]  /*0110*/  UIADD3 UR10, UP1, UR6, 0x1f0, URZ ;  /* 0x000001f0060a7890 */ /* 0x000fe4000ff3e03f */
[----:B------:R-:W-:Y:S02]  /*0120*/  UIADD3 UR6, UP2, UR6, 0x2f0, URZ ;  /* 0x000002f006067890 */ /* 0x000fe4000ff5e03f */
[----:B------:R-:W-:Y:S02]  /*0130*/  UIADD3.X UR9, URZ, UR7, URZ, UP0, !UPT ;  /* 0x000000073f097290 */ /* 0x000fe400087fe43f */
[----:B------:R-:W-:-:S02]  /*0140*/  UIADD3.X UR11, URZ, UR7, URZ, UP1, !UPT ;  /* 0x000000073f0b7290 */ /* 0x000fc40008ffe43f */
[----:B------:R-:W-:-:S05]  /*0150*/  UIADD3.X UR7, URZ, UR7, URZ, UP2, !UPT ;  /* 0x000000073f077290 */ /* 0x000fca00097fe43f */
[----:B------:R1:W-:Y:S02]  /*0160*/  UTMACCTL.PF [UR8] ;  /* 0x00000000080079b9 */ /* 0x0003e40008040000 */
[----:B------:R1:W-:Y:S02]  /*0170*/  UTMACCTL.PF [UR10] ;  /* 0x000000000a0079b9 */ /* 0x0003e40008040000 */
[----:B------:R1:W-:Y:S02]  /*0180*/  UTMACCTL.PF [UR6] ;  /* 0x00000000060079b9 */ /* 0x0003e40008040000 */
[----:B-1----:R-:W-:Y:S01]  /*0190*/  NOP ;  /* 0x0000000000007918 */ /* 0x002fe20000000000 */
.L_x_1:
[----:B------:R-:W-:Y:S05]  /*01a0*/  BSYNC B0 ;  /* 0x0000000000007941 */ /* 0x000fea0003800000 */
.L_x_0:
[----:B------:R-:W1:Y:S01]  /*01b0*/  SHFL.IDX PT, R3, R0, RZ, 0x1f ;  /* 0x00001fff00037589 */ /* 0x000e6200000e0000 */
[----:B--2---:R-:W-:Y:S01]  /*01c0*/  R2UR UR37, R2 ;  /* 0x00000000022572ca */ /* 0x004fe200000e0000 */
[----:B------:R-:W-:-:S12]  /*01d0*/  UISETP.NE.AND UP0, UPT, UR5, 0x1, UPT ;  /* 0x000000010500788c */ /* 0x000fd8000bf05270 */
[----:B------:R-:W-:Y:S02]  /*01e0*/  UIADD3 UR10, UR37, -0x1, URZ ;  /* 0xffffffff250a7890 */ /* 0x000fe4000fffe03f */
[----:B------:R-:W-:Y:S02]  /*01f0*/  UISETP.EQ.AND UP0, UPT, UR37, URZ, !UP0 ;  /* 0x0000003f2500728c */ /* 0x000fe4000c702270 */
[----:B------:R-:W-:Y:S02]  /*0200*/  UISETP.GE.U32.AND UP1, UPT, UR10, 0x4, UPT ;  /* 0x000000040a00788c */ /* 0x000fe4000bf26070 */
[----:B------:R-:W-:Y:S01]  /*0210*/  USEL UR4, URZ, 0x1, !UP0 ;  /* 0x000000013f047887 */ /* 0x000fe2000c000000 */
[----:B-1----:R-:W-:-:S03]  /*0220*/  ISETP.NE.AND P0, PT, R3, RZ, PT ;  /* 0x000000ff0300720c */ /* 0x002fc60003f05270 */
[----:B------:R-:W-:-:S10]  /*0230*/  USEL UR4, UR4, 0x2, UP1 ;  /* 0x0000000204047887 */ /* 0x000fd40008800000 */
[----:B------:R-:W-:Y:S05]  /*0240*/  @P0 BRA `(.L_x_2) ;  /* 0x0000000000480947 */ /* 0x000fea0003800000 */
[----:B------:R-:W1:Y:S01]  /*0250*/  S2UR UR11, SR_CgaCtaId ;  /* 0x00000000000b79c3 */ /* 0x000e620000008800 */
[----:B------:R-:W-:Y:S01]  /*0260*/  UMOV UR6, 0x400 ;  /* 0x0000040000067882 */ /* 0x000fe20000000000 */
[----:B------:R-:W-:Y:S01]  /*0270*/  UMOV UR7, 0x1 ;  /* 0x0000000100077882 */ /* 0x000fe20000000000 */
[----:B------:R-:W-:Y:S01]  /*0280*/  UMOV UR8, 0x80 ;  /* 0x0000008000087882 */ /* 0x000fe20000000000 */
[----:B------:R-:W-:Y:S01]  /*0290*/  ELECT P0, URZ, PT ;  /* 0x00000000003f782f */ /* 0x000fe20003800000 */
[----:B------:R-:W-:-:S04]  /*02a0*/  UIADD3 UR8, -UR8, 0x100000, URZ ;  /* 0x0010000008087890 */ /* 0x000fc8000fffe13f */
[----:B------:R-:W-:Y:S02]  /*02b0*/  USHF.L.U32 UR9, UR8, 0xb, URZ ;  /* 0x0000000b08097899 */ /* 0x000fe4000800063f */
[----:B------:R-:W-:Y:S02]  /*02c0*/  USHF.L.U32 UR8, UR8, 0x1, URZ ;  /* 0x0000000108087899 */ /* 0x000fe4000800063f */
[----:B-1----:R-:W-:Y:S02]  /*02d0*/  ULEA UR11, UR11, UR6, 0x18 ;  /* 0x000000060b0b7291 */ /* 0x002fe4000f8ec03f */
[----:B------:R-:W-:-:S04]  /*02e0*/  UIADD3 UR6, -UR7, 0x100000, URZ ;  /* 0x0010000007067890 */ /* 0x000fc8000fffe13f */
[----:B------:R-:W-:Y:S02]  /*02f0*/  USHF.L.U32 UR7, UR6, 0xb, URZ ;  /* 0x0000000b06077899 */ /* 0x000fe4000800063f */
[----:B------:R-:W-:Y:S01]  /*0300*/  USHF.L.U32 UR6, UR6, 0x1, URZ ;  /* 0x0000000106067899 */ /* 0x000fe2000800063f */
[----:B------:R-:W1:Y:S11]  /*0310*/  FENCE.VIEW.ASYNC.S ;  /* 0x00000000000073c6 */ /* 0x000e760000000000 */
[----:B-1----:R1:W2:Y:S01]  /*0320*/  SYNCS.EXCH.64 URZ, [UR11+0x4d050], UR6 ;  /* 0x04d050060b3f75b2 */ /* 0x0022a20008000100 */
[----:B------:R1:W3:Y:S01]  /*0330*/  SYNCS.EXCH.64 URZ, [UR11+0x4d060], UR8 ;  /* 0x04d060080b3f75b2 */ /* 0x0002e20008000100 */
[----:B------:R1:W4:Y:S01]  /*0340*/  SYNCS.EXCH.64 URZ, [UR11+0x4d058], UR6 ;  /* 0x04d058060b3f75b2 */ /* 0x0003220008000100 */
[----:B------:R1:W1:Y:S01]  /*0350*/  SYNCS.EXCH.64 URZ, [UR11+0x4d068], UR8 ;  /* 0x04d068080b3f75b2 */ /* 0x0002620008000100 */
[----:B------:R-:W-:Y:S01]  /*0360*/  NOP ;  /* 0x0000000000007918 */ /* 0x000fe20000000000 */
.L_x_2:
[----:B------:R-:W5:Y:S01]  /*0370*/  SHFL.IDX PT, R2, R0, RZ, 0x1f ;  /* 0x00001fff00027589 */ /* 0x000f6200000e0000 */
[----:B------:R-:W-:Y:S01]  /*0380*/  NOP ;  /* 0x0000000000007918 */ /* 0x000fe20000000000 */
[----:B-----5:R-:W-:-:S13]  /*0390*/  ISETP.NE.AND P0, PT, R2, RZ, PT ;  /* 0x000000ff0200720c */ /* 0x020fda0003f05270 */
[----:B------:R-:W-:Y:S05]  /*03a0*/  @P0 BRA `(.L_x_3) ;  /* 0x0000000000600947 */ /* 0x000fea0003800000 */
[----:B-1----:R-:W1:Y:S01]  /*03b0*/  S2UR UR7, SR_CgaCtaId ;  /* 0x00000000000779c3 */ /* 0x002e620000008800 */
[----:B------:R-:W-:Y:S01]  /*03c0*/  UMOV UR6, 0x400 ;  /* 0x0000040000067882 */ /* 0x000fe20000000000 */
[----:B------:R-:W-:Y:S01]  /*03d0*/  UMOV UR8, 0x1 ;  /* 0x0000000100087882 */ /* 0x000fe20000000000 */
[----:B------:R-:W-:Y:S01]  /*03e0*/  UMOV UR12, 0x100 ;  /* 0x00000100000c7882 */ /* 0x000fe20000000000 */
[----:B------:R-:W-:-:S04]  /*03f0*/  UIADD3 UR8, -UR8, 0x100000, URZ ;  /* 0x0010000008087890 */ /* 0x000fc8000fffe13f */
[----:B------:R-:W-:Y:S02]  /*0400*/  USHF.L.U32 UR9, UR8, 0xb, URZ ;  /* 0x0000000b08097899 */ /* 0x000fe4000800063f */
[----:B------:R-:W-:Y:S01]  /*0410*/  USHF.L.U32 UR8, UR8, 0x1, URZ ;  /* 0x0000000108087899 */ /* 0x000fe2000800063f */
[----:B------:R-:W-:Y:S01]  /*0420*/  ELECT P0, URZ, PT ;  /* 0x00000000003f782f */ /* 0x000fe20003800000 */
[----:B-1----:R-:W-:Y:S02]  /*0430*/  ULEA UR11, UR7, UR6, 0x18 ;  /* 0x00000006070b7291 */ /* 0x002fe4000f8ec03f */
[----:B------:R-:W-:-:S04]  /*0440*/  UIADD3 UR6, -UR12, 0x100000, URZ ;  /* 0x001000000c067890 */ /* 0x000fc8000fffe13f */
[----:B------:R-:W-:Y:S02]  /*0450*/  USHF.L.U32 UR7, UR6, 0xb, URZ ;  /* 0x0000000b06077899 */ /* 0x000fe4000800063f */
[----:B------:R-:W-:Y:S01]  /*0460*/  USHF.L.U32 UR6, UR6, 0x1, URZ ;  /* 0x0000000106067899 */ /* 0x000fe2000800063f */
[----:B------:R-:W1:Y:S03]  /*0470*/  FENCE.VIEW.ASYNC.S ;  /* 0x00000000000073c6 */ /* 0x000e660000000000 */
[----:B-1----:R1:W1:Y:S08]  /*0480*/  SYNCS.EXCH.64 URZ, [UR11+0x4d000], UR8 ;  /* 0x04d000080b3f75b2 */ /* 0x0022700008000100 */
[----:B------:R1:W1:Y:S01]  /*0490*/  SYNCS.EXCH.64 URZ, [UR11+0x4d028], UR6 ;  /* 0x04d028060b3f75b2 */ /* 0x0002620008000100 */
        /* <DEDUP_REMOVED lines=8> */
[----:B------:R-:W-:Y:S01]  /*0520*/  NOP ;  /* 0x0000000000007918 */ /* 0x000fe20000000000 */
.L_x_3:
        /* <DEDUP_REMOVED lines=21> */
[----:B------:R-:W-:Y:S01]  /*0680*/  NOP ;  /* 0x0000000000007918 */ /* 0x000fe20000000000 */
.L_x_4:
[----:B------:R-:W5:Y:S01]  /*0690*/  SHFL.IDX PT, R2, R0, RZ, 0x1f ;  /* 0x00001fff00027589 */ /* 0x000f6200000e0000 */
[----:B------:R-:W-:Y:S01]  /*06a0*/  ELECT P0, URZ, PT ;  /* 0x00000000003f782f */ /* 0x000fe20003800000 */
[----:B------:R-:W-:Y:S01]  /*06b0*/  NOP ;  /* 0x0000000000007918 */ /* 0x000fe20000000000 */
[----:B-1----:R-:W-:Y:S02]  /*06c0*/  UMOV UR6, 0x80 ;  /* 0x0000008000067882 */ /* 0x002fe40000000000 */
[C---:B-----5:R-:W-:Y:S02]  /*06d0*/  ISETP.NE.OR P0, PT, R2.reuse, RZ, !P0 ;  /* 0x000000ff0200720c */ /* 0x060fe40004705670 */
[----:B------:R-:W-:-:S11]  /*06e0*/  ISETP.NE.AND P2, PT, R2, RZ, PT ;  /* 0x000000ff0200720c */ /* 0x000fd60003f45270 */
[----:B------:R-:W-:Y:S01]  /*06f0*/  VOTEU.ALL UP0, P0 ;  /* 0x00000000003f7886 */ /* 0x000fe20000000000 */
[----:B------:R-:W-:Y:S01]  /*0700*/  VOTEU.ALL UP2, P0 ;  /* 0x00000000003f7886 */ /* 0x000fe20000040000 */
[----:B------:R-:W-:Y:S01]  /*0710*/  VOTEU.ALL UP3, P0 ;  /* 0x00000000003f7886 */ /* 0x000fe20000060000 */
[----:B------:R-:W-:Y:S02]  /*0720*/  VOTEU.ALL UP4, P0 ;  /* 0x00000000003f7886 */ /* 0x000fe40000080000 */
[----:B------:R-:W1:Y:S01]  /*0730*/  @!UP0 S2UR UR9, SR_CgaCtaId ;  /* 0x00000000000989c3 */ /* 0x000e620000008800 */
[----:B------:R-:W-:Y:S01]  /*0740*/  @!UP0 UMOV UR8, 0x400 ;  /* 0x0000040000088882 */ /* 0x000fe20000000000 */
[----:B------:R-:W-:-:S04]  /*0750*/  @!UP0 UIADD3 UR6, -UR6, 0x100000, URZ ;  /* 0x0010000006068890 */ /* 0x000fc8000fffe13f */
[----:B------:R-:W-:Y:S02]  /*0760*/  @!UP0 USHF.L.U32 UR7, UR6, 0xb, URZ ;  /* 0x0000000b06078899 */ /* 0x000fe4000800063f */
[----:B------:R-:W-:Y:S02]  /*0770*/  @!UP0 USHF.L.U32 UR6, UR6, 0x1, URZ ;  /* 0x0000000106068899 */ /* 0x000fe4000800063f */
[----:B-1----:R-:W-:Y:S01]  /*0780*/  @!UP0 ULEA UR8, UR9, UR8, 0x18 ;  /* 0x0000000809088291 */ /* 0x002fe2000f8ec03f */
[----:B------:R-:W-:Y:S01]  /*0790*/  VOTEU.ALL UP0, P0 ;  /* 0x00000000003f7886 */ /* 0x000fe20000000000 */
[----:B------:R-:W1:Y:S10]  /*07a0*/  FENCE.VIEW.ASYNC.S ;  /* 0x00000000000073c6 */ /* 0x000e740000000000 */
[----:B-1----:R1:W1:Y:S01]  /*07b0*/  @!UP0 SYNCS.EXCH.64 URZ, [UR8+0x4d090], UR6 ;  /* 0x04d09006083f85b2 */ /* 0x0022620008000100 */
[----:B------:R1:W1:Y:S01]  /*07c0*/  @!UP2 SYNCS.EXCH.64 URZ, [UR8+0x4d098], UR6 ;  /* 0x04d09806083fa5b2 */ /* 0x0002620008000100 */
[----:B------:R1:W1:Y:S01]  /*07d0*/  @!UP3 SYNCS.EXCH.64 URZ, [UR8+0x4d0a0], UR6 ;  /* 0x04d0a006083fb5b2 */ /* 0x0002620008000100 */
[----:B------:R1:W1:Y:S01]  /*07e0*/  @!UP4 SYNCS.EXCH.64 URZ, [UR8+0x4d0a8], UR6 ;  /* 0x04d0a806083fc5b2 */ /* 0x0002620008000100 */
[----:B------:R-:W-:Y:S01]  /*07f0*/  NOP ;  /* 0x0000000000007918 */ /* 0x000fe20000000000 */
[----:B------:R-:W-:Y:S05]  /*0800*/  @P2 BRA `(.L_x_5) ;  /* 0x0000000000582947 */ /* 0x000fea0003800000 */
[----:B-1----:R-:W1:Y:S01]  /*0810*/  S2UR UR7, SR_CgaCtaId ;  /* 0x00000000000779c3 */ /* 0x002e620000008800 */
[----:B------:R-:W-:Y:S01]  /*0820*/  UMOV UR6, 0x400 ;  /* 0x0000040000067882 */ /* 0x000fe20000000000 */
[----:B------:R-:W-:Y:S01]  /*0830*/  UMOV UR8, 0x20 ;  /* 0x0000002000087882 */ /* 0x000fe20000000000 */
[----:B------:R-:W-:Y:S01]  /*0840*/  UMOV UR9, 0x80 ;  /* 0x0000008000097882 */ /* 0x000fe20000000000 */
[----:B------:R-:W-:Y:S01]  /*0850*/  ELECT P0, URZ, PT ;  /* 0x00000000003f782f */ /* 0x000fe20003800000 */
[----:B-1----:R-:W-:Y:S02]  /*0860*/  ULEA UR11, UR7, UR6, 0x18 ;  /* 0x00000006070b7291 */ /* 0x002fe4000f8ec03f */
[----:B------:R-:W-:-:S04]  /*0870*/  UIADD3 UR6, -UR8, 0x100000, URZ ;  /* 0x0010000008067890 */ /* 0x000fc8000fffe13f */
[----:B------:R-:W-:Y:S02]  /*0880*/  USHF.L.U32 UR7, UR6, 0xb, URZ ;  /* 0x0000000b06077899 */ /* 0x000fe4000800063f */
[----:B------:R-:W-:Y:S02]  /*0890*/  USHF.L.U32 UR6, UR6, 0x1, URZ ;  /* 0x0000000106067899 */ /* 0x000fe4000800063f */
        /* <DEDUP_REMOVED lines=13> */
.L_x_5:
[----:B------:R-:W-:Y:S01]  /*0970*/  ISETP.NE.AND P0, PT, RZ, UR37, PT ;  /* 0x00000025ff007c0c */ /* 0x000fe2000bf05270 */
[----:B------:R-:W-:Y:S01]  /*0980*/  NOP ;  /* 0x0000000000007918 */ /* 0x000fe20000000000 */
[----:B------:R-:W-:Y:S01]  /*0990*/  MOV R0, UR5 ;  /* 0x0000000500007c02 */ /* 0x000fe20008000f00 */
[----:B-1234-:R-:W-:Y:S03]  /*09a0*/  BAR.SYNC.DEFER_BLOCKING 0x0 ;  /* 0x0000000000007b1d */ /* 0x01efe60000010000 */
[----:B------:R-:W-:-:S07]  /*09b0*/  ISETP.EQ.AND P2, PT, R0, 0x1, P1 ;  /* 0x000000010000780c */ /* 0x000fce0000f42270 */
[----:B------:R-:W-:Y:S06]  /*09c0*/  @!P0 BRA `(.L_x_6) ;  /* 0x000000f800988947 */ /* 0x000fec0003800000 */
[----:B------:R-:W-:-:S06]  /*09d0*/  UISETP.GT.U32.AND UP0, UPT, UR10, 0x3, UPT ;  /* 0x000000030a00788c */ /* 0x000fcc000bf04070 */
[----:B------:R-:W-:-:S13]  /*09e0*/  PLOP3.LUT P0, PT, PT, PT, UP0, 0x80, 0x0 ;  /* 0x000000000000781c */ /* 0x000fda0003f0f008 */
[----:B------:R-:W-:Y:S05]  /*09f0*/  @P0 EXIT ;  /* 0x000000000000094d */ /* 0x000fea0003800000 */
.L_x_7:
[----:B------:R-:W-:-:S08]  /*0a00*/  NOP ;  /* 0x0000000000007918 */ /* 0x000fd00000000000 */
[----:B------:R-:W1:Y:S02]  /*0a10*/  USETMAXREG.TRY_ALLOC.CTAPOOL UP0, 0xf0 ;  /* 0x000000f0000079c8 */ /* 0x000e640008000600 */
[----:B-1----:R-:W-:-:S13]  /*0a20*/  PLOP3.LUT P0, PT, PT, PT, UP0, 0x80, 0x0 ;  /* 0x000000000000781c */ /* 0x002fda0003f0f008 */
[----:B------:R-:W-:Y:S05]  /*0a30*/  @!P0 BRA `(.L_x_7) ;  /* 0xfffffffc00f08947 */ /* 0x000fea000383ffff */
[----:B------:R-:W-:Y:S01]  /*0a40*/  UISETP.NE.AND UP0, UPT, UR37, 0x1, UPT ;  /* 0x000000012500788c */ /* 0x000fe2000bf05270 */
[----:B------:R-:W1:Y:S01]  /*0a50*/  S2UR UR42, SR_CTAID.X ;  /* 0x00000000002a79c3 */ /* 0x000e620000002500 */
[----:B------:R-:W-:Y:S01]  /*0a60*/  UMOV UR5, URZ ;  /* 0x0000003f00057c82 */ /* 0x000fe20008000000 */
[----:B------:R-:W-:-:S03]  /*0a70*/  UMOV UR6, URZ ;  /* 0x0000003f00067c82 */ /* 0x000fc60008000000 */
[----:B------:R-:W-:-:S13]  /*0a80*/  PLOP3.LUT P0, PT, PT, PT, UP0, 0x80, 0x0 ;  /* 0x000000000000781c */ /* 0x000fda0003f0f008 */
[----:B------:R-:W-:Y:S05]  /*0a90*/  @!P0 BRA `(.L_x_8) ;  /* 0x00000000003c8947 */ /* 0x000fea0003800000 */
[----:B------:R-:W-:Y:S01]  /*0aa0*/  UISETP.NE.AND UP0, UPT, UR37, 0x2, UPT ;  /* 0x000000022500788c */ /* 0x000fe2000bf05270 */
[----:B------:R-:W-:-:S05]  /*0ab0*/  UMOV UR6, 0x1 ;  /* 0x0000000100067882 */ /* 0x000fca0000000000 */
[----:B------:R-:W-:-:S13]  /*0ac0*/  PLOP3.LUT P1, PT, PT, PT, UP0, 0x80, 0x0 ;  /* 0x000000000000781c */ /* 0x000fda0003f2f008 */
[----:B------:R-:W-:Y:S05]  /*0ad0*/  @!P1 BRA `(.L_x_8) ;  /* 0x00000000002c9947 */ /* 0x000fea0003800000 */
[----:B------:R-:W-:-:S06]  /*0ae0*/  UISETP.NE.AND UP0, UPT, UR37, 0x3, UPT ;  /* 0x000000032500788c */ /* 0x000fcc000bf05270 */
[----:B------:R-:W-:-:S13]  /*0af0*/  PLOP3.LUT P1, PT, PT, PT, UP0, 0x80, 0x0 ;  /* 0x000000000000781c */ /* 0x000fda0003f2f008 */
[----:B------:R-:W-:Y:S05]  /*0b00*/  @!P1 BRA `(.L_x_9) ;  /* 0x0000000000189947 */ /* 0x000fea0003800000 */
[----:B------:R-:W-:-:S11]  /*0b10*/  UISETP.NE.AND UP0, UPT, UR37, 0x4, UPT ;  /* 0x000000042500788c */ /* 0x000fd6000bf05270 */
[----:B------:R-:W-:Y:S01]  /*0b20*/  @!UP0 UMOV UR5, 0x1 ;  /* 0x0000000100058882 */ /* 0x000fe20000000000 */
[----:B------:R-:W-:Y:S01]  /*0b30*/  @!UP0 UMOV UR6, 0x1 ;  /* 0x0000000100068882 */ /* 0x000fe20000000000 */
[----:B------:R-:W-:Y:S01]  /*0b40*/  @UP0 UMOV UR5, URZ ;  /* 0x0000003f00050c82 */ /* 0x000fe20008000000 */
[----:B------:R-:W-:Y:S01]  /*0b50*/  @UP0 UMOV UR6, URZ ;  /* 0x0000003f00060c82 */ /* 0x000fe20008000000 */
[----:B------:R-:W-:Y:S05]  /*0b60*/  BRA `(.L_x_8) ;  /* 0x0000000000087947 */ /* 0x000fea0003800000 */
.L_x_9:
[----:B------:R-:W-:Y:S01]  /*0b70*/  UMOV UR5, 0x1 ;  /* 0x0000000100057882 */ /* 0x000fe20000000000 */
[----:B------:R-:W-:-:S05]  /*0b80*/  UMOV UR6, URZ ;  /* 0x0000003f00067c82 */ /* 0x000fca0008000000 */
.L_x_8:
[----:B------:R-:W-:Y:S05]  /*0b90*/  @!P0 BRA `(.L_x_10) ;  /* 0x00000000003c8947 */ /* 0x000fea0003800000 */
[----:B------:R-:W-:-:S06]  /*0ba0*/  UISETP.NE.AND UP0, UPT, UR37, 0x2, UPT ;  /* 0x000000022500788c */ /* 0x000fcc000bf05270 */
[----:B------:R-:W-:-:S13]  /*0bb0*/  PLOP3.LUT P0, PT, PT, PT, UP0, 0x80, 0x0 ;  /* 0x000000000000781c */ /* 0x000fda0003f0f008 */
[----:B------:R-:W-:Y:S05]  /*0bc0*/  @!P0 BRA `(.L_x_11) ;  /* 0x0000000000288947 */ /* 0x000fea0003800000 */
[----:B------:R-:W-:-:S06]  /*0bd0*/  UISETP.NE.AND UP0, UPT, UR37, 0x3, UPT ;  /* 0x000000032500788c */ /* 0x000fcc000bf05270 */
[----:B------:R-:W-:-:S13]  /*0be0*/  PLOP3.LUT P0, PT, PT, PT, UP0, 0x80, 0x0 ;  /* 0x000000000000781c */ /* 0x000fda0003f0f008 */
[----:B------:R-:W-:Y:S05]  /*0bf0*/  @!P0 BRA `(.L_x_12) ;  /* 0x0000000000148947 */ /* 0x000fea0003800000 */
[----:B------:R-:W-:-:S06]  /*0c00*/  UISETP.NE.AND UP0, UPT, UR37, 0x4, UPT ;  /* 0x000000042500788c */ /* 0x000fcc000bf05270 */
[----:B------:R-:W-:-:S13]  /*0c10*/  PLOP3.LUT P0, PT, PT, PT, UP0, 0x80, 0x0 ;  /* 0x000000000000781c */ /* 0x000fda0003f0f008 */
[----:B------:R-:W-:Y:S05]  /*0c20*/  @P0 BRA `(.L_x_13) ;  /* 0x00000000001c0947 */ /* 0x000fea0003800000 */
[----:B-1----:R-:W-:Y:S01]  /*0c30*/  ULEA UR42, UR42, 0x3, 0x1 ;  /* 0x000000032a2a7891 */ /* 0x002fe2000f8e083f */
[----:B------:R-:W-:Y:S11]  /*0c40*/  BRA `(.L_x_13) ;  /* 0x0000000000147947 */ /* 0x000ff60003800000 */
.L_x_12:
[----:B-1----:R-:W-:Y:S01]  /*0c50*/  ULEA UR42, UR42, 0x2, 0x1 ;  /* 0x000000022a2a7891 */ /* 0x002fe2000f8e083f */
[----:B------:R-:W-:Y:S11]  /*0c60*/  BRA `(.L_x_13) ;  /* 0x00000000000c7947 */ /* 0x000ff60003800000 */
.L_x_11:
[----:B-1----:R-:W-:Y:S01]  /*0c70*/  ULEA UR42, UR42, 0x1, 0x1 ;  /* 0x000000012a2a7891 */ /* 0x002fe2000f8e083f */
[----:B------:R-:W-:Y:S11]  /*0c80*/  BRA `(.L_x_13) ;  /* 0x0000000000047947 */ /* 0x000ff60003800000 */
.L_x_10:
[----:B-1----:R-:W-:-:S12]  /*0c90*/  USHF.L.U32 UR42, UR42, 0x1, URZ ;  /* 0x000000012a2a7899 */ /* 0x002fd8000800063f */
.L_x_13:
[----:B------:R-:W-:-:S04]  /*0ca0*/  ULOP3.LUT UR7, UR4, 0x1, URZ, 0xfc, !UPT ;  /* 0x0000000104077892 */ /* 0x000fc8000f8efc3f */
[----:B------:R-:W-:-:S06]  /*0cb0*/  UISETP.NE.AND UP0, UPT, UR7, 0x3, UPT ;  /* 0x000000030700788c */ /* 0x000fcc000bf05270 */
[----:B------:R-:W-:-:S13]  /*0cc0*/  PLOP3.LUT P0, PT, PT, PT, UP0, 0x80, 0x0 ;  /* 0x000000000000781c */ /* 0x000fda0003f0f008 */
[----:B------:R-:W-:Y:S05]  /*0cd0*/  @!P0 BRA `(.L_x_14) ;  /* 0x0000000000048947 */ /* 0x000fea0003800000 */
[----:B-1----:R-:W-:Y:S01]  /*0ce0*/  BPT.TRAP 0x1 ;  /* 0x000000040000795c */ /* 0x002fe20000300000 */
.L_x_14:
[----:B------:R-:W2:Y:S01]  /*0cf0*/  S2UR UR7, SR_CgaCtaId ;  /* 0x00000000000779c3 */ /* 0x000ea20000008800 */
[----:B------:R-:W-:Y:S01]  /*0d00*/  UMOV UR36, 0x400 ;  /* 0x0000040000247882 */ /* 0x000fe20000000000 */
[----:B------:R-:W-:-:S04]  /*0d10*/  MOV R0, UR5 ;  /* 0x0000000500007c02 */ /* 0x000fc80008000f00 */
[----:B------:R-:W-:Y:S01]  /*0d20*/  SHF.L.U32 R0, R0, 0x1f, RZ ;  /* 0x0000001f00007819 */ /* 0x000fe200000006ff */
[----:B--2---:R-:W-:-:S04]  /*0d30*/  ULEA UR36, UR7, UR36, 0x18 ;  /* 0x0000002407247291 */ /* 0x004fc8000f8ec03f */
[----:B------:R-:W-:-:S09]  /*0d40*/  ULEA UR7, UR6, UR36, 0x3 ;  /* 0x0000002406077291 */ /* 0x000fd2000f8e183f */
[----:B------:R-:W2:Y:S02]  /*0d50*/  SYNCS.PHASECHK.TRANS64.TRYWAIT P1, [UR7+0x4d050], R0 ;  /* 0x04d05000ff0075a7 */ /* 0x000ea40008020147 */
[----:B--2---:R-:W-:Y:S05]  /*0d60*/  @!P1 BRA `(.L_x_15) ;  /* 0x0000011400449947 */ /* 0x004fea0003800000 */
.L_x_99:
[----:B------:R-:W-:Y:S05]  /*0d70*/  @!P0 BRA `(.L_x_16) ;  /* 0x0000000000048947 */ /* 0x000fea0003800000 */
[----:B-1----:R-:W-:Y:S01]  /*0d80*/  BPT.TRAP 0x1 ;  /* 0x000000040000795c */ /* 0x002fe20000300000 */
.L_x_16:
[----:B--2---:R-:W-:Y:S01]  /*0d90*/  SHF.L.U32 R3, RZ, 0x1f, RZ ;  /* 0x0000001fff037819 */ /* 0x004fe200000006ff */
[----:B------:R-:W-:Y:S01]  /*0da0*/  UIADD3 UR38, UR36, 0x4d090, URZ ;  /* 0x0004d09024267890 */ /* 0x000fe2000fffe03f */
[----:B------:R-:W-:Y:S02]  /*0db0*/  ISETP.NE.AND P2, PT, RZ, UR10, PT ;  /* 0x0000000aff007c0c */ /* 0x000fe4000bf45270 */
[----:B------:R-:W2:Y:S02]  /*0dc0*/  SYNCS.PHASECHK.TRANS64.TRYWAIT P1, [UR36+0x4d000], R3 ;  /* 0x04d00003ff0075a7 */ /* 0x000ea40008020164 */
[----:B--2---:R-:W-:Y:S09]  /*0dd0*/  @!P1 BRA `(.L_x_17) ;  /* 0x0000011400409947 */ /* 0x004ff20003800000 */
.L_x_100:
[----:B------:R-:W-:Y:S01]  /*0de0*/  ULEA UR10, UR10, UR38, 0x3 ;  /* 0x000000260a0a7291 */ /* 0x000fe2000f8e183f */
[----:B--2---:R-:W-:Y:S01]  /*0df0*/  SEL R0, RZ, 0x1, P2 ;  /* 0x00000001ff007807 */ /* 0x004fe20001000000 */
[----:B------:R-:W-:-:S03]  /*0e00*/  UIADD3 UR7, UR37, -0x1, URZ ;  /* 0xffffffff25077890 */ /* 0x000fc6000fffe03f */
[----:B------:R-:W-:Y:S01]  /*0e10*/  SHF.L.U32 R0, R0, 0x1f, RZ ;  /* 0x0000001f00007819 */ /* 0x000fe200000006ff */
[----:B------:R-:W-:-:S03]  /*0e20*/  USHF.L.U32 UR7, UR7, 0x3, URZ ;  /* 0x0000000307077899 */ /* 0x000fc6000800063f */
[----:B------:R-:W2:Y:S02]  /*0e30*/  SYNCS.PHASECHK.TRANS64.TRYWAIT P1, [UR10], R0 ;  /* 0x00000000ff0075a7 */ /* 0x000ea4000802014a */
[----:B--2---:R-:W-:Y:S07]  /*0e40*/  @!P1 BRA `(.L_x_18) ;  /* 0x00000114003c9947 */ /* 0x004fee0003800000 */
.L_x_101:
[----:B------:R-:W-:Y:S01]  /*0e50*/  USHF.R.U32.HI UR5, URZ, 0x4, UR36 ;  /* 0x000000043f057899 */ /* 0x000fe20008011624 */
[----:B------:R-:W-:Y:S01]  /*0e60*/  WARPGROUP.ARRIVE ;  /* 0x00000000000079c5 */ /* 0x000fe20000000000 */
[----:B------:R-:W-:Y:S02]  /*0e70*/  UIADD3 UR8, UR36, 0x7000, URZ ;  /* 0x0000700024087890 */ /* 0x000fe4000fffe03f */
[----:B------:R-:W-:Y:S02]  /*0e80*/  ULOP3.LUT UR5, UR5, 0x3fff, URZ, 0xc0, !UPT ;  /* 0x00003fff05057892 */ /* 0x000fe4000f8ec03f */
[----:B------:R-:W-:Y:S02]  /*0e90*/  USHF.R.U32.HI UR8, URZ, 0x4, UR8 ;  /* 0x000000043f087899 */ /* 0x000fe40008011608 */
[----:B------:R-:W-:Y:S02]  /*0ea0*/  ULOP3.LUT UR32, UR5, 0x10000, URZ, 0xfc, !UPT ;  /* 0x0001000005207892 */ /* 0x000fe4000f8efc3f */
[----:B------:R-:W-:-:S02]  /*0eb0*/  ULOP3.LUT UR5, UR8, 0x3fff, URZ, 0xc0, !UPT ;  /* 0x00003fff08057892 */ /* 0x000fc4000f8ec03f */
[----:B------:R-:W-:Y:S02]  /*0ec0*/  UIMAD UR32, UR6, 0x380, UR32 ;  /* 0x00000380062078a4 */ /* 0x000fe4000f8e0220 */
[----:B------:R-:W-:Y:S01]  /*0ed0*/  ULOP3.LUT UR6, UR5, 0x10000, URZ, 0xfc, !UPT ;  /* 0x0001000005067892 */ /* 0x000fe2000f8efc3f */
[----:B------:R-:W-:Y:S01]  /*0ee0*/  UMOV UR9, 0xc0000010 ;  /* 0xc000001000097882 */ /* 0x000fe20000000000 */
[----:B------:R-:W-:Y:S01]  /*0ef0*/  UMOV UR11, 0xc0000010 ;  /* 0xc0000010000b7882 */ /* 0x000fe20000000000 */
[----:B------:R-:W-:Y:S02]  /*0f00*/  UIADD3 UR12, UR32, 0x80, URZ ;  /* 0x00000080200c7890 */ /* 0x000fe4000fffe03f */
[----:B------:R-:W-:Y:S02]  /*0f10*/  UMOV UR8, UR32 ;  /* 0x0000002000087c82 */ /* 0x000fe40008000000 */
[----:B------:R-:W-:Y:S01]  /*0f20*/  UMOV UR10, UR6 ;  /* 0x00000006000a7c82 */ /* 0x000fe20008000000 */
[----:B------:R-:W-:Y:S01]  /*0f30*/  UIADD3 UR14, UR6, 0x200, URZ ;  /* 0x00000200060e7890 */ /* 0x000fe2000fffe03f */
[----:B------:R-:W-:Y:S01]  /*0f40*/  HGMMA.64x256x16.F32 R24, gdesc[UR8], RZ, !UPT, gsb0 ;  /* 0x03e00000081879f0 */ /* 0x000fe2000c0008ff */
[----:B------:R-:W-:Y:S01]  /*0f50*/  UMOV UR13, 0xc0000010 ;  /* 0xc0000010000d7882 */ /* 0x000fe20000000000 */
[----:B------:R-:W-:Y:S01]  /*0f60*/  UMOV UR15, 0xc0000010 ;  /* 0xc0000010000f7882 */ /* 0x000fe20000000000 */
[----:B------:R-:W-:-:S02]  /*0f70*/  UIADD3 UR16, UR32, 0x100, URZ ;  /* 0x0000010020107890 */ /* 0x000fc4000fffe03f */
[----:B------:R-:W-:Y:S01]  /*0f80*/  UIADD3 UR18, UR6, 0x400, URZ ;  /* 0x0000040006127890 */ /* 0x000fe2000fffe03f */
[----:B------:R-:W-:Y:S01]  /*0f90*/  UMOV UR17, 0xc0000010 ;  /* 0xc000001000117882 */ /* 0x000fe20000000000 */
[----:B------:R-:W-:Y:S01]  /*0fa0*/  UMOV UR19, 0xc0000010 ;  /* 0xc000001000137882 */ /* 0x000fe20000000000 */
[----:B------:R-:W-:Y:S02]  /*0fb0*/  UIADD3 UR20, UR32, 0x180, URZ ;  /* 0x0000018020147890 */ /* 0x000fe4000fffe03f */
[----:B------:R-:W-:Y:S01]  /*0fc0*/  UIADD3 UR22, UR6, 0x600, URZ ;  /* 0x0000060006167890 */ /* 0x000fe2000fffe03f */
[----:B------:R-:W-:Y:S01]  /*0fd0*/  UMOV UR21, 0xc0000010 ;  /* 0xc000001000157882 */ /* 0x000fe20000000000 */
[----:B------:R-:W-:Y:S01]  /*0fe0*/  UMOV UR23, 0xc0000010 ;  /* 0xc000001000177882 */ /* 0x000fe20000000000 */
[----:B------:R-:W-:Y:S02]  /*0ff0*/  UIADD3 UR24, UR32, 0x200, URZ ;  /* 0x0000020020187890 */ /* 0x000fe4000fffe03f */
[----:B------:R-:W-:Y:S01]  /*1000*/  UIADD3 UR26, UR6, 0x800, URZ ;  /* 0x00000800061a7890 */ /* 0x000fe2000fffe03f */
        /* <DEDUP_REMOVED lines=10> */
[----:B------:R-:W-:Y:S01]  /*10b0*/  ULDC UR10, c[0x0][0x604] ;  /* 0x00018100000a7ab9 */ /* 0x000fe20000000800 */
[----:B------:R-:W-:Y:S01]  /*10c0*/  ULDC UR11, c[0x0][0x604] ;  /* 0x00018100000b7ab9 */ /* 0x000fe20000000800 */
[----:B------:R-:W-:Y:S01]  /*10d0*/  ULOP3.LUT UR7, UR7, 0x8, URZ, 0xc, !UPT ;  /* 0x0000000807077892 */ /* 0x000fe2000f8e0c3f */
[----:B------:R-:W-:-:S02]  /*10e0*/  WARPGROUP.DEPBAR.LE gsb0, 0x0 ;  /* 0x00008000000079c5 */ /* 0x000fc40000010000 */
[----:B------:R-:W-:-:S06]  /*10f0*/  WARPGROUP.ARRIVE ;  /* 0x00000000000079c5 */ /* 0x000fcc0000000000 */
[----:B------:R-:W-:Y:S01]  /*1100*/  HGMMA.64x256x16.F32 R24, gdesc[UR12], R24, gsb0 ;  /* 0x03e000000c1879f0 */ /* 0x000fe20008000818 */
[----:B------:R-:W-:Y:S01]  /*1110*/  ULDC UR14, c[0x0][0x604] ;  /* 0x00018100000e7ab9 */ /* 0x000fe20000000800 */
[----:B------:R-:W-:Y:S01]  /*1120*/  ULDC UR15, c[0x0][0x604] ;  /* 0x00018100000f7ab9 */ /* 0x000fe20000000800 */
[----:B------:R-:W-:Y:S02]  /*1130*/  WARPGROUP.DEPBAR.LE gsb0, 0x0 ;  /* 0x00008000000079c5 */ /* 0x000fe40000010000 */
[----:B------:R-:W-:-:S15]  /*1140*/  WARPGROUP.ARRIVE ;  /* 0x00000000000079c5 */ /* 0x000fde0000000000 */
[----:B------:R-:W-:-:S08]  /*1150*/  NOP ;  /* 0x0000000000007918 */ /* 0x000fd00000000000 */
        /* <DEDUP_REMOVED lines=13> */
[----:B------:R-:W-:Y:S02]  /*1230*/  ULDC UR26, c[0x0][0x604] ;  /* 0x00018100001a7ab9 */ /* 0x000fe40000000800 */
[----:B------:R-:W-:Y:S02]  /*1240*/  WARPGROUP.DEPBAR.LE gsb0, 0x0 ;  /* 0x00008000000079c5 */ /* 0x000fe40000010000 */
[----:B------:R-:W-:-:S15]  /*1250*/  WARPGROUP.ARRIVE ;  /* 0x00000000000079c5 */ /* 0x000fde0000000000 */
[----:B------:R-:W-:-:S08]  /*1260*/  NOP ;  /* 0x0000000000007918 */ /* 0x000fd00000000000 */
[----:B------:R-:W-:Y:S03]  /*1270*/  HGMMA.64x256x16.F32 R24, gdesc[UR28], R24, gsb0 ;  /* 0x03e000001c1879f0 */ /* 0x000fe60008000818 */
[----:B------:R-:W-:Y:S02]  /*1280*/  WARPGROUP.DEPBAR.LE gsb0, 0x0 ;  /* 0x00008000000079c5 */ /* 0x000fe40000010000 */
[----:B------:R-:W-:-:S15]  /*1290*/  WARPGROUP.ARRIVE ;  /* 0x00000000000079c5 */ /* 0x000fde0000000000 */
[----:B------:R-:W-:-:S08]  /*12a0*/  NOP ;  /* 0x0000000000007918 */ /* 0x000fd00000000000 */
[----:B------:R-:W-:Y:S03]  /*12b0*/  HGMMA.64x256x16.F32 R24, gdesc[UR32], R24, gsb0 ;  /* 0x03e00000201879f0 */ /* 0x000fe60008000818 */
[----:B------:R-:W-:Y:S02]  /*12c0*/  WARPGROUP.DEPBAR.LE gsb0, 0x0 ;  /* 0x00008000000079c5 */ /* 0x000fe40000010000 */
[----:B--2---:R-:W-:-:S04]  /*12d0*/  FMNMX R5, R24, R25, !PT ;  /* 0x0000001918057209 */ /* 0x004fc80007800000 */
[----:B------:R-:W-:-:S04]  /*12e0*/  FMNMX R0, R28, R5, !PT ;  /* 0x000000051c007209 */ /* 0x000fc80007800000 */
        /* <DEDUP_REMOVED lines=9> */
[----:B------:R-:W-:Y:S02]  /*1380*/  FMNMX R0, R48, R5, !PT ;  /* 0x0000000530007209 */ /* 0x000fe40007800000 */
[----:B------:R-:W-:Y:S02]  /*1390*/  FMNMX R5, R26, R27, !PT ;  /* 0x0000001b1a057209 */ /* 0x000fe40007800000 */
[----:B------:R-:W-:Y:S02]  /*13a0*/  FMNMX R7, R49, R0, !PT ;  /* 0x0000000031077209 */ /* 0x000fe40007800000 */
[----:B------:R-:W-:Y:S02]  /*13b0*/  FMNMX R0, R30, R5, !PT ;  /* 0x000000051e007209 */ /* 0x000fe40007800000 */
[----:B------:R-:W-:Y:S02]  /*13c0*/  FMNMX R2, R52, R7, !PT ;  /* 0x0000000734027209 */ /* 0x000fe40007800000 */
[----:B------:R-:W-:-:S02]  /*13d0*/  FMNMX R5, R31, R0, !PT ;  /* 0x000000001f057209 */ /* 0x000fc40007800000 */
        /* <DEDUP_REMOVED lines=97> */
[----:B------:R-:W-:-:S03]  /*19f0*/  FMNMX R0, R130, R5, !PT ;  /* 0x0000000582007209 */ /* 0x000fc60007800000 */
[----:B------:R-:W2:Y:S01]  /*1a00*/  SHFL.BFLY PT, R7, R2, 0x1, 0x1f ;  /* 0x0c201f0002077f89 */ /* 0x000ea200000e0000 */
[----:B------:R-:W-:-:S04]  /*1a10*/  FMNMX R5, R131, R0, !PT ;  /* 0x0000000083057209 */ /* 0x000fc80007800000 */
[----:B------:R-:W-:-:S04]  /*1a20*/  FMNMX R0, R134, R5, !PT ;  /* 0x0000000586007209 */ /* 0x000fc80007800000 */
[----:B------:R-:W-:-:S04]  /*1a30*/  FMNMX R5, R135, R0, !PT ;  /* 0x0000000087057209 */ /* 0x000fc80007800000 */
[----:B------:R-:W-:-:S04]  /*1a40*/  FMNMX R0, R138, R5, !PT ;  /* 0x000000058a007209 */ /* 0x000fc80007800000 */
[----:B------:R-:W-:-:S04]  /*1a50*/  FMNMX R5, R139, R0, !PT ;  /* 0x000000008b057209 */ /* 0x000fc80007800000 */
[----:B------:R-:W-:Y:S02]  /*1a60*/  FMNMX R0, R142, R5, !PT ;  /* 0x000000058e007209 */ /* 0x000fe40007800000 */
[----:B--2---:R-:W-:Y:S02]  /*1a70*/  FMNMX R7, R2, R7, !PT ;  /* 0x0000000702077209 */ /* 0x004fe40007800000 */
[----:B------:R-:W-:-:S03]  /*1a80*/  FMNMX R5, R143, R0, !PT ;  /* 0x000000008f057209 */ /* 0x000fc60007800000 */
[----:B------:R-:W2:Y:S01]  /*1a90*/  SHFL.BFLY PT, R4, R7, 0x2, 0x1f ;  /* 0x0c401f0007047f89 */ /* 0x000ea200000e0000 */
[----:B------:R-:W-:-:S04]  /*1aa0*/  FMNMX R0, R146, R5, !PT ;  /* 0x0000000592007209 */ /* 0x000fc80007800000 */
[----:B------:R-:W-:-:S04]  /*1ab0*/  FMNMX R5, R147, R0, !PT ;  /* 0x0000000093057209 */ /* 0x000fc80007800000 */
[----:B------:R-:W-:-:S04]  /*1ac0*/  FMNMX R0, R150, R5, !PT ;  /* 0x0000000596007209 */ /* 0x000fc80007800000 */
[----:B------:R-:W-:-:S05]  /*1ad0*/  FMNMX R2, R151, R0, !PT ;  /* 0x0000000097027209 */ /* 0x000fca0007800000 */
[----:B------:R-:W3:Y:S01]  /*1ae0*/  SHFL.BFLY PT, R9, R2, 0x1, 0x1f ;  /* 0x0c201f0002097f89 */ /* 0x000ee200000e0000 */
[----:B--2---:R-:W-:-:S04]  /*1af0*/  FMNMX R0, R7, R4, !PT ;  /* 0x0000000407007209 */ /* 0x004fc80007800000 */
[----:B------:R-:W-:-:S04]  /*1b00*/  FSETP.NEU.AND P1, PT, R0, -INF , PT ;  /* 0xff8000000000780b */ /* 0x000fc80003f2d000 */
[----:B------:R-:W-:-:S05]  /*1b10*/  FSEL R5, R0, RZ, P1 ;  /* 0x000000ff00057208 */ /* 0x000fca0000800000 */
[----:B------:R-:W-:Y:S01]  /*1b20*/  FMUL R5, R5, UR10 ;  /* 0x0000000a05057c20 */ /* 0x000fe20008400000 */
[----:B------:R-:W-:-:S03]  /*1b30*/  ULDC UR10, c[0x0][0x604] ;  /* 0x00018100000a7ab9 */ /* 0x000fc60000000800 */
[--C-:B------:R-:W-:Y:S01]  /*1b40*/  FFMA R24, R24, UR10, -R5.reuse ;  /* 0x0000000a18187c23 */ /* 0x100fe20008000805 */
[----:B------:R-:W-:Y:S01]  /*1b50*/  ULDC UR10, c[0x0][0x604] ;  /* 0x00018100000a7ab9 */ /* 0x000fe20000000800 */
[----:B---3--:R-:W-:Y:S01]  /*1b60*/  FMNMX R9, R2, R9, !PT ;  /* 0x0000000902097209 */ /* 0x008fe20007800000 */
[--C-:B------:R-:W-:Y:S01]  /*1b70*/  FFMA R7, R25, UR10, -R5.reuse ;  /* 0x0000000a19077c23 */ /* 0x100fe20008000805 */
[----:B------:R-:W-:Y:S01]  /*1b80*/  ULDC UR10, c[0x0][0x604] ;  /* 0x00018100000a7ab9 */ /* 0x000fe20000000800 */
[----:B------:R-:W-:Y:S01]  /*1b90*/  FSETP.GEU.AND P6, PT, R24, -126, PT ;  /* 0xc2fc00001800780b */ /* 0x000fe20003fce000 */
[--C-:B------:R-:W-:Y:S01]  /*1ba0*/  FFMA R4, R28, UR10, -R5.reuse ;  /* 0x0000000a1c047c23 */ /* 0x100fe20008000805 */
[----:B------:R-:W2:Y:S01]  /*1bb0*/  SHFL.BFLY PT, R2, R9, 0x2, 0x1f ;  /* 0x0c401f0009027f89 */ /* 0x000ea200000e0000 */
[----:B------:R-:W-:Y:S01]  /*1bc0*/  FSETP.GEU.AND P5, PT, R7, -126, PT ;  /* 0xc2fc00000700780b */ /* 0x000fe20003fae000 */
[----:B------:R-:W-:Y:S02]  /*1bd0*/  ULDC UR10, c[0x0][0x604] ;  /* 0x00018100000a7ab9 */ /* 0x000fe40000000800 */
[--C-:B------:R-:W-:Y:S01]  /*1be0*/  FFMA R29, R29, UR10, -R5.reuse ;  /* 0x0000000a1d1d7c23 */ /* 0x100fe20008000805 */
[----:B------:R-:W-:Y:S01]  /*1bf0*/  ULDC UR10, c[0x0][0x604] ;  /* 0x00018100000a7ab9 */ /* 0x000fe20000000800 */
[----:B------:R-:W-:Y:S01]  /*1c00*/  FSETP.GEU.AND P3, PT, R4, -126, PT ;  /* 0xc2fc00000400780b */ /* 0x000fe20003f6e000 */
[--C-:B------:R-:W-:Y:S01]  /*1c10*/  FFMA R28, R32, UR10, -R5.reuse ;  /* 0x0000000a201c7c23 */ /* 0x100fe20008000805 */
[----:B------:R-:W-:Y:S01]  /*1c20*/  ULDC UR10, c[0x0][0x604] ;  /* 0x00018100000a7ab9 */ /* 0x000fe20000000800 */
[----:B------:R-:W-:Y:S01]  /*1c30*/  FSETP.GEU.AND P2, PT, R29, -126, PT ;  /* 0xc2fc00001d00780b */ /* 0x000fe20003f4e000 */
[--C-:B------:R-:W-:Y:S01]  /*1c40*/  FFMA R11, R33, UR10, -R5.reuse ;  /* 0x0000000a210b7c23 */ /* 0x100fe20008000805 */
[----:B------:R-:W-:Y:S01]  /*1c50*/  ULDC UR10, c[0x0][0x604] ;  /* 0x00018100000a7ab9 */ /* 0x000fe20000000800 */
[----:B------:R-:W-:Y:S01]  /*1c60*/  @!P6 FMUL R24, R24, 0.5 ;  /* 0x3f0000001818e820 */ /* 0x000fe20000400000 */
[--C-:B------:R-:W-:Y:S01]  /*1c70*/  FFMA R8, R36, UR10, -R5.reuse ;  /* 0x0000000a24087c23 */ /* 0x100fe20008000805 */
[----:B------:R-:W-:Y:S01]  /*1c80*/  @!P5 FMUL R7, R7, 0.5 ;  /* 0x3f0000000707d820 */ /* 0x000fe20000400000 */
[----:B------:R-:W-:Y:S01]  /*1c90*/  ULDC UR10, c[0x0][0x604] ;  /* 0x00018100000a7ab9 */ /* 0x000fe20000000800 */
[----:B------:R-:W-:Y:S01]  /*1ca0*/  FSETP.GEU.AND P4, PT, R28, -126, PT ;  /* 0xc2fc00001c00780b */ /* 0x000fe20003f8e000 */
[--C-:B------:R-:W-:Y:S01]  /*1cb0*/  FFMA R13, R37, UR10, -R5.reuse ;  /* 0x0000000a250d7c23 */ /* 0x100fe20008000805 */
[----:B------:R-:W3:Y:S01]  /*1cc0*/  MUFU.EX2 R24, R24 ;  /* 0x0000001800187308 */ /* 0x000ee20000000800 */
[----:B------:R-:W-:Y:S01]  /*1cd0*/  ULDC UR10, c[0x0][0x604] ;  /* 0x00018100000a7ab9 */ /* 0x000fe20000000800 */
[----:B------:R-:W-:Y:S01]  /*1ce0*/  @!P3 FMUL R4, R4, 0.5 ;  /* 0x3f0000000404b820 */ /* 0x000fe20000400000 */
[--C-:B------:R-:W-:Y:S01]  /*1cf0*/  FFMA R32, R40, UR10, -R5.reuse ;  /* 0x0000000a28207c23 */ /* 0x100fe20008000805 */
[----:B------:R-:W-:Y:S01]  /*1d00*/  @!P2 FMUL R29, R29, 0.5 ;  /* 0x3f0000001d1da820 */ /* 0x000fe20000400000 */
[----:B------:R-:W-:Y:S01]  /*1d10*/  ULDC UR10, c[0x0][0x604] ;  /* 0x00018100000a7ab9 */ /* 0x000fe20000000800 */
[----:B--2---:R-:W-:Y:S01]  /*1d20*/  FMNMX R2, R9, R2, !PT ;  /* 0x0000000209027209 */ /* 0x004fe20007800000 */
[--C-:B------:R-:W-:Y:S01]  /*1d30*/  FFMA R15, R41, UR10, -R5.reuse ;  /* 0x0000000a290f7c23 */ /* 0x100fe20008000805 */
[----:B------:R-:W2:Y:S01]  /*1d40*/  MUFU.EX2 R7, R7 ;  /* 0x0000000700077308 */ /* 0x000ea20000000800 */
[----:B------:R-:W-:Y:S01]  /*1d50*/  ULDC UR10, c[0x0][0x604] ;  /* 0x00018100000a7ab9 */ /* 0x000fe20000000800 */
[----:B------:R-:W-:Y:S01]  /*1d60*/  FSETP.NEU.AND P1, PT, R2, -INF , PT ;  /* 0xff8000000200780b */ /* 0x000fe20003f2d000 */
[--C-:B------:R-:W-:Y:S01]  /*1d70*/  FFMA R10, R44, UR10, -R5.reuse ;  /* 0x0000000a2c0a7c23 */ /* 0x100fe20008000805 */
[----:B------:R-:W-:Y:S01]  /*1d80*/  ULDC UR10, c[0x0][0x604] ;  /* 0x00018100000a7ab9 */ /* 0x000fe20000000800 */
[----:B------:R-:W-:Y:S01]  /*1d90*/  @!P4 FMUL R28, R28, 0.5 ;  /* 0x3f0000001c1cc820 */ /* 0x000fe20000400000 */
[----:B------:R-:W-:Y:S01]  /*1da0*/  FSEL R6, R2, RZ, P1 ;  /* 0x000000ff02067208 */ /* 0x000fe20000800000 */
[----:B------:R-:W-:Y:S01]  /*1db0*/  FFMA R17, R45, UR10, -R5 ;  /* 0x0000000a2d117c23 */ /* 0x000fe20008000805 */
[----:B------:R-:W-:Y:S01]  /*1dc0*/  FSETP.GEU.AND P1, PT, R11, -126, PT ;  /* 0xc2fc00000b00780b */ /* 0x000fe20003f2e000 */
[----:B------:R-:W4:Y:S01]  /*1dd0*/  MUFU.EX2 R9, R29 ;  /* 0x0000001d00097308 */ /* 0x000f220000000800 */
[----:B---3--:R-:W-:Y:S01]  /*1de0*/  @!P6 FMUL R24, R24, R24 ;  /* 0x000000181818e220 */ /* 0x008fe20000400000 */
[----:B------:R-:W-:Y:S01]  /*1df0*/  FSETP.GEU.AND P6, PT, R8, -126, PT ;  /* 0xc2fc00000800780b */ /* 0x000fe20003fce000 */
[----:B------:R-:W-:-:S02]  /*1e00*/  ULDC UR10, c[0x0][0x604] ;  /* 0x00018100000a7ab9 */ /* 0x000fc40000000800 */
[--C-:B------:R-:W-:Y:S01]  /*1e10*/  FFMA R36, R48, UR10, -R5.reuse ;  /* 0x0000000a30247c23 */ /* 0x100fe20008000805 */
[----:B------:R-:W-:Y:S01]  /*1e20*/  ULDC UR10, c[0x0][0x604] ;  /* 0x00018100000a7ab9 */ /* 0x000fe20000000800 */
[----:B--2---:R-:W-:Y:S01]  /*1e30*/  @!P5 FMUL R7, R7, R7 ;  /* 0x000000070707d220 */ /* 0x004fe20000400000 */
[----:B------:R-:W-:Y:S01]  /*1e40*/  FSETP.GEU.AND P5, PT, R13, -126, PT ;  /* 0xc2fc00000d00780b */ /* 0x000fe20003fae000 */
[----:B------:R-:W2:Y:S01]  /*1e50*/  MUFU.EX2 R4, R4 ;  /* 0x0000000400047308 */ /* 0x000ea20000000800 */
[--C-:B------:R-:W-:Y:S02]  /*1e60*/  FFMA R19, R49, UR10, -R5.reuse ;  /* 0x0000000a31137c23 */ /* 0x100fe40008000805 */
[----:B------:R-:W-:Y:S01]  /*1e70*/  @!P1 FMUL R11, R11, 0.5 ;  /* 0x3f0000000b0b9820 */ /* 0x000fe20000400000 */
[----:B------:R-:W-:Y:S02]  /*1e80*/  ULDC UR10, c[0x0][0x604] ;  /* 0x00018100000a7ab9 */ /* 0x000fe40000000800 */
[----:B------:R-:W-:Y:S01]  /*1e90*/  @!P6 FMUL R8, R8, 0.5 ;  /* 0x3f0000000808e820 */ /* 0x000fe20000400000 */
[--C-:B------:R-:W-:Y:S01]  /*1ea0*/  FFMA R12, R52, UR10, -R5.reuse ;  /* 0x0000000a340c7c23 */ /* 0x100fe20008000805 */
[----:B----4-:R-:W-:Y:S01]  /*1eb0*/  @!P2 FMUL R9, R9, R9 ;  /* 0x000000090909a220 */ /* 0x010fe20000400000 */
[----:B------:R-:W3:Y:S01]  /*1ec0*/  MUFU.EX2 R11, R11 ;  /* 0x0000000b000b7308 */ /* 0x000ee20000000800 */
[----:B------:R-:W-:Y:S01]  /*1ed0*/  FSETP.GEU.AND P2, PT, R15, -126, PT ;  /* 0xc2fc00000f00780b */ /* 0x000fe20003f4e000 */
[----:B------:R-:W-:Y:S01]  /*1ee0*/  ULDC UR10, c[0x0][0x604] ;  /* 0x00018100000a7ab9 */ /* 0x000fe20000000800 */
[----:B------:R-:W-:Y:S01]  /*1ef0*/  @!P5 FMUL R13, R13, 0.5 ;  /* 0x3f0000000d0dd820 */ /* 0x000fe20000400000 */
[----:B------:R-:W-:Y:S01]  /*1f00*/  FFMA R21, R53, UR10, -R5 ;  /* 0x0000000a35157c23 */ /* 0x000fe20008000805 */
[----:B------:R-:W-:-:S03]  /*1f10*/  ULDC UR10, c[0x0][0x604] ;  /* 0x00018100000a7ab9 */ /* 0x000fc60000000800 */
[----:B------:R-:W4:Y:S01]  /*1f20*/  MUFU.EX2 R28, R28 ;  /* 0x0000001c001c7308 */ /* 0x000f220000000800 */
[----:B--2---:R-:W-:Y:S01]  /*1f30*/  @!P3 FMUL R4, R4, R4 ;  /* 0x000000040404b220 */ /* 0x004fe20000400000 */
[----:B------:R-:W-:Y:S01]  /*1f40*/  FSETP.GEU.AND P3, PT, R32, -126, PT ;  /* 0xc2fc00002000780b */ /* 0x000fe20003f6e000 */
[--C-:B------:R-:W-:Y:S01]  /*1f50*/  FFMA R40, R56, UR10, -R5.reuse ;  /* 0x0000000a38287c23 */ /* 0x100fe20008000805 */
[----:B------:R-:W-:Y:S02]  /*1f60*/  ULDC UR10, c[0x0][0x604] ;  /* 0x00018100000a7ab9 */ /* 0x000fe40000000800 */
[----:B------:R-:W-:Y:S01]  /*1f70*/  @!P2 FMUL R15, R15, 0.5 ;  /* 0x3f0000000f0fa820 */ /* 0x000fe20000400000 */
[----:B------:R-:W-:Y:S01]  /*1f80*/  FFMA R23, R57, UR10, -R5 ;  /* 0x0000000a39177c23 */ /* 0x000fe20008000805 */
[----:B------:R-:W2:Y:S01]  /*1f90*/  MUFU.EX2 R13, R13 ;  /* 0x0000000d000d7308 */ /* 0x000ea20000000800 */
[----:B---3--:R-:W-:Y:S01]  /*1fa0*/  @!P1 FMUL R11, R11, R11 ;  /* 0x0000000b0b0b9220 */ /* 0x008fe20000400000 */
[----:B------:R-:W-:Y:S01]  /*1fb0*/  FSETP.GEU.AND P1, PT, R17, -126, PT ;  /* 0xc2fc00001100780b */ /* 0x000fe20003f2e000 */
[----:B------:R-:W-:-:S02]  /*1fc0*/  ULDC UR10, c[0x0][0x604] ;  /* 0x00018100000a7ab9 */ /* 0x000fc40000000800 */
[--C-:B------:R-:W-:Y:S01]  /*1fd0*/  FFMA R16, R60, UR10, -R5.reuse ;  /* 0x0000000a3c107c23 */ /* 0x100fe20008000805 */
[----:B------:R-:W-:Y:S01]  /*1fe0*/  ULDC UR10, c[0x0][0x604] ;  /* 0x00018100000a7ab9 */ /* 0x000fe20000000800 */
[----:B------:R-:W-:Y:S01]  /*1ff0*/  @!P3 FMUL R32, R32, 0.5 ;  /* 0x3f0000002020b820 */ /* 0x000fe20000400000 */
[----:B------:R-:W3:Y:S01]  /*2000*/  MUFU.EX2 R8, R8 ;  /* 0x0000000800087308 */ /* 0x000ee20000000800 */
[----:B----4-:R-:W-:Y:S01]  /*2010*/  @!P4 FMUL R28, R28, R28 ;  /* 0x0000001c1c1cc220 */ /* 0x010fe20000400000 */
[----:B------:R-:W-:Y:S01]  /*2020*/  FSETP.GEU.AND P4, PT, R10, -126, PT ;  /* 0xc2fc00000a00780b */ /* 0x000fe20003f8e000 */
[--C-:B------:R-:W-:Y:S01]  /*2030*/  FFMA R25, R61, UR10, -R5.reuse ;  /* 0x0000000a3d197c23 */ /* 0x100fe20008000805 */
[----:B------:R-:W-:Y:S02]  /*2040*/  ULDC UR10, c[0x0][0x604] ;  /* 0x00018100000a7ab9 */ /* 0x000fe40000000800 */
[----:B------:R-:W-:Y:S01]  /*2050*/  FFMA R44, R64, UR10, -R5 ;  /* 0x0000000a402c7c23 */ /* 0x000fe20008000805 */
[----:B------:R-:W-:Y:S01]  /*2060*/  @!P1 FMUL R17, R17, 0.5 ;  /* 0x3f00000011119820 */ /* 0x000fe20000400000 */
[----:B------:R-:W4:Y:S01]  /*2070*/  MUFU.EX2 R15, R15 ;  /* 0x0000000f000f7308 */ /* 0x000f220000000800 */
[----:B--2---:R-:W-:Y:S01]  /*2080*/  @!P5 FMUL R13, R13, R13 ;  /* 0x0000000d0d0dd220 */ /* 0x004fe20000400000 */
[----:B------:R-:W-:Y:S01]  /*2090*/  FSETP.GEU.AND P5, PT, R19, -126, PT ;  /* 0xc2fc00001300780b */ /* 0x000fe20003fae000 */
[----:B------:R-:W-:-:S02]  /*20a0*/  ULDC UR10, c[0x0][0x604] ;  /* 0x00018100000a7ab9 */ /* 0x000fc40000000800 */
[--C-:B------:R-:W-:Y:S01]  /*20b0*/  FFMA R29, R65, UR10, -R5.reuse ;  /* 0x0000000a411d7c23 */ /* 0x100fe20008000805 */
[----:B------:R-:W-:Y:S01]  /*20c0*/  ULDC UR10, c[0x0][0x604] ;  /* 0x00018100000a7ab9 */ /* 0x000fe20000000800 */
[----:B------:R-:W-:Y:S01]  /*20d0*/  @!P4 FMUL R10, R10, 0.5 ;  /* 0x3f0000000a0ac820 */ /* 0x000fe20000400000 */
[----:B------:R-:W2:Y:S01]  /*20e0*/  MUFU.EX2 R17, R17 ;  /* 0x0000001100117308 */ /* 0x000ea20000000800 */
[----:B---3--:R-:W-:Y:S01]  /*20f0*/  @!P6 FMUL R8, R8, R8 ;  /* 0x000000080808e220 */ /* 0x008fe20000400000 */
[----:B------:R-:W-:Y:S01]  /*2100*/  FSETP.GEU.AND P6, PT, R36, -126, PT ;  /* 0xc2fc00002400780b */ /* 0x000fe20003fce000 */
[--C-:B------:R-:W-:Y:S01]  /*2110*/  FFMA R18, R68, UR10, -R5.reuse ;  /* 0x0000000a44127c23 */ /* 0x100fe20008000805 */
[----:B------:R-:W-:Y:S02]  /*2120*/  ULDC UR10, c[0x0][0x604] ;  /* 0x00018100000a7ab9 */ /* 0x000fe40000000800 */
[----:B------:R-:W-:Y:S01]  /*2130*/  FFMA R33, R69, UR10, -R5 ;  /* 0x0000000a45217c23 */ /* 0x000fe20008000805 */
[----:B------:R-:W-:Y:S01]  /*2140*/  @!P5 FMUL R19, R19, 0.5 ;  /* 0x3f0000001313d820 */ /* 0x000fe20000400000 */
[----:B------:R-:W3:Y:S01]  /*2150*/  MUFU.EX2 R32, R32 ;  /* 0x0000002000207308 */ /* 0x000ee20000000800 */
[----:B----4-:R-:W-:Y:S01]  /*2160*/  @!P2 FMUL R15, R15, R15 ;  /* 0x0000000f0f0fa220 */ /* 0x010fe20000400000 */
[----:B------:R-:W-:Y:S01]  /*2170*/  FSETP.GEU.AND P2, PT, R21, -126, PT ;  /* 0xc2fc00001500780b */ /* 0x000fe20003f4e000 */
[----:B------:R-:W-:-:S02]  /*2180*/  ULDC UR10, c[0x0][0x604] ;  /* 0x00018100000a7ab9 */ /* 0x000fc40000000800 */
[--C-:B------:R-:W-:Y:S01]  /*2190*/  FFMA R48, R72, UR10, -R5.reuse ;  /* 0x0000000a48307c23 */ /* 0x100fe20008000805 */
[----:B------:R-:W-:Y:S01]  /*21a0*/  ULDC UR10, c[0x0][0x604] ;  /* 0x00018100000a7ab9 */ /* 0x000fe20000000800 */
[----:B------:R-:W-:Y:S01]  /*21b0*/  @!P6 FMUL R36, R36, 0.5 ;  /* 0x3f0000002424e820 */ /* 0x000fe20000400000 */
[----:B------:R-:W4:Y:S01]  /*21c0*/  MUFU.EX2 R19, R19 ;  /* 0x0000001300137308 */ /* 0x000f220000000800 */
[----:B--2---:R-:W-:Y:S01]  /*21d0*/  @!P1 FMUL R17, R17, R17 ;  /* 0x0000001111119220 */ /* 0x004fe20000400000 */
[----:B------:R-:W-:Y:S01]  /*21e0*/  FSETP.GEU.AND P1, PT, R23, -126, PT ;  /* 0xc2fc00001700780b */ /* 0x000fe20003f2e000 */
[--C-:B------:R-:W-:Y:S01]  /*21f0*/  FFMA R37, R73, UR10, -R5.reuse ;  /* 0x0000000a49257c23 */ /* 0x100fe20008000805 */
[----:B------:R-:W-:Y:S02]  /*2200*/  ULDC UR10, c[0x0][0x604] ;  /* 0x00018100000a7ab9 */ /* 0x000fe40000000800 */
[----:B------:R-:W-:Y:S01]  /*2210*/  FFMA R20, R76, UR10, -R5 ;  /* 0x0000000a4c147c23 */ /* 0x000fe20008000805 */
[----:B------:R-:W-:Y:S01]  /*2220*/  @!P2 FMUL R21, R21, 0.5 ;  /* 0x3f0000001515a820 */ /* 0x000fe20000400000 */
        /* <DEDUP_REMOVED lines=172> */
[----:B------:R-:W-:Y:S01]  /*2cf0*/  FFMA R5, R149, UR10, -R5 ;  /* 0x0000000a95057c23 */ /* 0x000fe20008000805 */
[----:B------:R-:W-:Y:S01]  /*2d00*/  ULDC UR10, c[0x0][0x604] ;  /* 0x00018100000a7ab9 */ /* 0x000fe20000000800 */
[----:B------:R-:W-:Y:S01]  /*2d10*/  @!P1 FMUL R72, R72, 0.5 ;  /* 0x3f00000048489820 */ /* 0x000fe20000400000 */
[----:B------:R-:W3:Y:S01]  /*2d20*/  MUFU.EX2 R61, R61 ;  /* 0x0000003d003d7308 */ /* 0x000ee20000000800 */
[----:B----4-:R-:W-:Y:S01]  /*2d30*/  @!P3 FMUL R53, R53, R53 ;  /* 0x000000353535b220 */ /* 0x010fe20000400000 */
[----:B------:R-:W-:Y:S01]  /*2d40*/  FSETP.GEU.AND P3, PT, R65, -126, PT ;  /* 0xc2fc00004100780b */ /* 0x000fe20003f6e000 */
[----:B------:R-:W-:Y:S01]  /*2d50*/  FMUL R6, R6, UR10 ;  /* 0x0000000a06067c20 */ /* 0x000fe20008400000 */
[----:B------:R-:W-:-:S03]  /*2d60*/  ULDC UR10, c[0x0][0x604] ;  /* 0x00018100000a7ab9 */ /* 0x000fc60000000800 */
[----:B------:R-:W-:Y:S01]  /*2d70*/  @!P5 FMUL R76, R76, 0.5 ;  /* 0x3f0000004c4cd820 */ /* 0x000fe20000400000 */
[----:B------:R-:W4:Y:S01]  /*2d80*/  MUFU.EX2 R68, R68 ;  /* 0x0000004400447308 */ /* 0x000f220000000800 */
[----:B--2---:R-:W-:Y:S01]  /*2d90*/  @!P4 FMUL R57, R57, R57 ;  /* 0x000000393939c220 */ /* 0x004fe20000400000 */
[----:B------:R-:W-:Y:S01]  /*2da0*/  FSETP.GEU.AND P4, PT, R69, -126, PT ;  /* 0xc2fc00004500780b */ /* 0x000fe20003f8e000 */
[--C-:B------:R-:W-:Y:S01]  /*2db0*/  FFMA R120, R27, UR10, -R6.reuse ;  /* 0x0000000a1b787c23 */ /* 0x100fe20008000806 */
[----:B------:R-:W-:Y:S01]  /*2dc0*/  ULDC UR10, c[0x0][0x604] ;  /* 0x00018100000a7ab9 */ /* 0x000fe20000000800 */
[--C-:B------:R-:W-:Y:S01]  /*2dd0*/  FFMA R26, R26, UR11, -R6.reuse ;  /* 0x0000000b1a1a7c23 */ /* 0x100fe20008000806 */
[--C-:B------:R-:W-:Y:S01]  /*2de0*/  FFMA R30, R30, UR10, -R6.reuse ;  /* 0x0000000a1e1e7c23 */ /* 0x100fe20008000806 */
[----:B------:R-:W-:Y:S01]  /*2df0*/  @!P3 FMUL R65, R65, 0.5 ;  /* 0x3f0000004141b820 */ /* 0x000fe20000400000 */
[----:B------:R-:W2:Y:S01]  /*2e00*/  MUFU.EX2 R72, R72 ;  /* 0x0000004800487308 */ /* 0x000ea20000000800 */
[----:B---3--:R-:W-:Y:S01]  /*2e10*/  @!P6 FMUL R61, R61, R61 ;  /* 0x0000003d3d3de220 */ /* 0x008fe20000400000 */
[----:B------:R-:W-:Y:S01]  /*2e20*/  FSETP.GEU.AND P6, PT, R73, -126, PT ;  /* 0xc2fc00004900780b */ /* 0x000fe20003fce000 */
[----:B------:R-:W-:Y:S01]  /*2e30*/  ULDC UR10, c[0x0][0x604] ;  /* 0x00018100000a7ab9 */ /* 0x000fe20000000800 */
[----:B------:R-:W-:Y:S01]  /*2e40*/  ULDC UR11, c[0x0][0x604] ;  /* 0x00018100000b7ab9 */ /* 0x000fe20000000800 */
[--C-:B------:R-:W-:Y:S01]  /*2e50*/  FFMA R124, R31, UR10, -R6.reuse ;  /* 0x0000000a1f7c7c23 */ /* 0x100fe20008000806 */
[----:B------:R-:W-:Y:S01]  /*2e60*/  ULDC UR10, c[0x0][0x604] ;  /* 0x00018100000a7ab9 */ /* 0x000fe20000000800 */
[----:B------:R-:W-:Y:S01]  /*2e70*/  @!P4 FMUL R69, R69, 0.5 ;  /* 0x3f0000004545c820 */ /* 0x000fe20000400000 */
[----:B------:R-:W3:Y:S01]  /*2e80*/  MUFU.EX2 R76, R76 ;  /* 0x0000004c004c7308 */ /* 0x000ee20000000800 */
[----:B----4-:R-:W-:Y:S01]  /*2e90*/  @!P2 FMUL R68, R68, R68 ;  /* 0x000000444444a220 */ /* 0x010fe20000400000 */
[----:B------:R-:W-:Y:S01]  /*2ea0*/  FSETP.GEU.AND P2, PT, R80, -126, PT ;  /* 0xc2fc00005000780b */ /* 0x000fe20003f4e000 */
[--C-:B------:R-:W-:Y:S01]  /*2eb0*/  FFMA R34, R34, UR10, -R6.reuse ;  /* 0x0000000a22227c23 */ /* 0x100fe20008000806 */
[----:B------:R-:W-:Y:S01]  /*2ec0*/  ULDC UR10, c[0x0][0x604] ;  /* 0x00018100000a7ab9 */ /* 0x000fe20000000800 */
[--C-:B------:R-:W-:Y:S01]  /*2ed0*/  FFMA R130, R130, UR11, -R6.reuse ;  /* 0x0000000b82827c23 */ /* 0x100fe20008000806 */
[--C-:B------:R-:W-:Y:S01]  /*2ee0*/  FFMA R128, R35, UR10, -R6.reuse ;  /* 0x0000000a23807c23 */ /* 0x100fe20008000806 */
[----:B------:R-:W-:Y:S01]  /*2ef0*/  @!P6 FMUL R73, R73, 0.5 ;  /* 0x3f0000004949e820 */ /* 0x000fe20000400000 */
[----:B------:R-:W4:Y:S01]  /*2f00*/  MUFU.EX2 R65, R65 ;  /* 0x0000004100417308 */ /* 0x000f220000000800 */
[----:B--2---:R-:W-:Y:S01]  /*2f10*/  @!P1 FMUL R72, R72, R72 ;  /* 0x0000004848489220 */ /* 0x004fe20000400000 */
[----:B------:R-:W-:Y:S01]  /*2f20*/  FSETP.GEU.AND P1, PT, R84, -126, PT ;  /* 0xc2fc00005400780b */ /* 0x000fe20003f2e000 */
[----:B------:R-:W-:Y:S01]  /*2f30*/  ULDC UR10, c[0x0][0x604] ;  /* 0x00018100000a7ab9 */ /* 0x000fe20000000800 */
[--C-:B------:R-:W-:Y:S01]  /*2f40*/  FFMA R125, R131, UR14, -R6.reuse ;  /* 0x0000000e837d7c23 */ /* 0x100fe20008000806 */
[--C-:B------:R-:W-:Y:S01]  /*2f50*/  FFMA R38, R38, UR10, -R6.reuse ;  /* 0x0000000a26267c23 */ /* 0x100fe20008000806 */
[----:B------:R-:W-:Y:S01]  /*2f60*/  ULDC UR10, c[0x0][0x604] ;  /* 0x00018100000a7ab9 */ /* 0x000fe20000000800 */
[----:B------:R-:W-:Y:S01]  /*2f70*/  @!P2 FMUL R80, R80, 0.5 ;  /* 0x3f0000005050a820 */ /* 0x000fe20000400000 */
[----:B------:R-:W2:Y:S01]  /*2f80*/  MUFU.EX2 R69, R69 ;  /* 0x0000004500457308 */ /* 0x000ea20000000800 */
[----:B---3--:R-:W-:Y:S01]  /*2f90*/  @!P5 FMUL R76, R76, R76 ;  /* 0x0000004c4c4cd220 */ /* 0x008fe20000400000 */
[----:B------:R-:W-:Y:S01]  /*2fa0*/  FSETP.GEU.AND P5, PT, R88, -126, PT ;  /* 0xc2fc00005800780b */ /* 0x000fe20003fae000 */
[--C-:B------:R-:W-:Y:S01]  /*2fb0*/  FFMA R132, R39, UR10, -R6.reuse ;  /* 0x0000000a27847c23 */ /* 0x100fe20008000806 */
[----:B------:R-:W-:Y:S01]  /*2fc0*/  ULDC UR10, c[0x0][0x604] ;  /* 0x00018100000a7ab9 */ /* 0x000fe20000000800 */
[----:B------:R-:W-:Y:S01]  /*2fd0*/  ULDC UR11, c[0x0][0x604] ;  /* 0x00018100000b7ab9 */ /* 0x000fe20000000800 */
[--C-:B------:R-:W-:Y:S01]  /*2fe0*/  FFMA R42, R42, UR10, -R6.reuse ;  /* 0x0000000a2a2a7c23 */ /* 0x100fe20008000806 */
[----:B------:R-:W-:Y:S01]  /*2ff0*/  @!P1 FMUL R84, R84, 0.5 ;  /* 0x3f00000054549820 */ /* 0x000fe20000400000 */
[----:B------:R-:W3:Y:S01]  /*3000*/  MUFU.EX2 R73, R73 ;  /* 0x0000004900497308 */ /* 0x000ee20000000800 */
[----:B----4-:R-:W-:Y:S01]  /*3010*/  @!P3 FMUL R65, R65, R65 ;  /* 0x000000414141b220 */ /* 0x010fe20000400000 */
[----:B------:R-:W-:Y:S01]  /*3020*/  FSETP.GEU.AND P3, PT, R77, -126, PT ;  /* 0xc2fc00004d00780b */ /* 0x000fe20003f6e000 */
[----:B------:R-:W-:Y:S01]  /*3030*/  ULDC UR10, c[0x0][0x604] ;  /* 0x00018100000a7ab9 */ /* 0x000fe20000000800 */
[--C-:B------:R-:W-:Y:S01]  /*3040*/  FFMA R138, R138, UR18, -R6.reuse ;  /* 0x000000128a8a7c23 */ /* 0x100fe20008000806 */
[--C-:B------:R-:W-:Y:S01]  /*3050*/  FFMA R136, R43, UR10, -R6.reuse ;  /* 0x0000000a2b887c23 */ /* 0x100fe20008000806 */
[----:B------:R-:W-:Y:S01]  /*3060*/  ULDC UR10, c[0x0][0x604] ;  /* 0x00018100000a7ab9 */ /* 0x000fe20000000800 */
        /* <DEDUP_REMOVED lines=38> */
[--C-:B------:R-:W-:Y:S01]  /*32d0*/  FFMA R146, R146, UR14, -R6.reuse ;  /* 0x0000000e92927c23 */ /* 0x100fe20008000806 */
        /* <DEDUP_REMOVED lines=29> */
[----:B------:R-:W-:Y:S01]  /*34b0*/  FFMA R70, R70, UR10, -R6 ;  /* 0x0000000a46467c23 */ /* 0x000fe20008000806 */
[----:B------:R-:W-:-:S02]  /*34c0*/  ULDC UR10, c[0x0][0x604] ;  /* 0x00018100000a7ab9 */ /* 0x000fc40000000800 */
[--C-:B------:R-:W-:Y:S01]  /*34d0*/  FFMA R158, R71, UR10, -R6.reuse ;  /* 0x0000000a479e7c23 */ /* 0x100fe20008000806 */
[----:B------:R-:W-:Y:S01]  /*34e0*/  @!P6 FMUL R97, R97, 0.5 ;  /* 0x3f0000006161e820 */ /* 0x000fe20000400000 */
[----:B------:R-:W4:Y:S01]  /*34f0*/  MUFU.EX2 R89, R89 ;  /* 0x0000005900597308 */ /* 0x000f220000000800 */
[----:B--2---:R-:W-:Y:S01]  /*3500*/  @!P1 FMUL R96, R96, R96 ;  /* 0x0000006060609220 */ /* 0x004fe20000400000 */
[----:B------:R-:W-:Y:S01]  /*3510*/  FSETP.GEU.AND P1, PT, R108, -126, PT ;  /* 0xc2fc00006c00780b */ /* 0x000fe20003f2e000 */
[----:B------:R-:W-:Y:S02]  /*3520*/  ULDC UR10, c[0x0][0x604] ;  /* 0x00018100000a7ab9 */ /* 0x000fe40000000800 */
[--C-:B------:R-:W-:Y:S01]  /*3530*/  FFMA R74, R74, UR10, -R6.reuse ;  /* 0x0000000a4a4a7c23 */ /* 0x100fe20008000806 */
[----:B------:R-:W-:Y:S01]  /*3540*/  ULDC UR10, c[0x0][0x604] ;  /* 0x00018100000a7ab9 */ /* 0x000fe20000000800 */
[----:B------:R-:W-:Y:S01]  /*3550*/  @!P2 FMUL R104, R104, 0.5 ;  /* 0x3f0000006868a820 */ /* 0x000fe20000400000 */
[----:B------:R-:W2:Y:S01]  /*3560*/  MUFU.EX2 R93, R93 ;  /* 0x0000005d005d7308 */ /* 0x000ea20000000800 */
[----:B---3--:R-:W-:Y:S01]  /*3570*/  @!P5 FMUL R100, R100, R100 ;  /* 0x000000646464d220 */ /* 0x008fe20000400000 */
[----:B------:R-:W-:Y:S01]  /*3580*/  FSETP.GEU.AND P5, PT, R112, -126, PT ;  /* 0xc2fc00007000780b */ /* 0x000fe20003fae000 */
[----:B------:R-:W-:Y:S01]  /*3590*/  FFMA R160, R75, UR10, -R6 ;  /* 0x0000000a4ba07c23 */ /* 0x000fe20008000806 */
[----:B------:R-:W-:-:S02]  /*35a0*/  ULDC UR10, c[0x0][0x604] ;  /* 0x00018100000a7ab9 */ /* 0x000fc40000000800 */
[--C-:B------:R-:W-:Y:S01]  /*35b0*/  FFMA R78, R78, UR10, -R6.reuse ;  /* 0x0000000a4e4e7c23 */ /* 0x100fe20008000806 */
[----:B------:R-:W-:Y:S01]  /*35c0*/  @!P1 FMUL R108, R108, 0.5 ;  /* 0x3f0000006c6c9820 */ /* 0x000fe20000400000 */
[----:B------:R-:W3:Y:S01]  /*35d0*/  MUFU.EX2 R97, R97 ;  /* 0x0000006100617308 */ /* 0x000ee20000000800 */
[----:B----4-:R-:W-:Y:S01]  /*35e0*/  @!P3 FMUL R89, R89, R89 ;  /* 0x000000595959b220 */ /* 0x010fe20000400000 */
[----:B------:R-:W-:Y:S01]  /*35f0*/  FSETP.GEU.AND P3, PT, R101, -126, PT ;  /* 0xc2fc00006500780b */ /* 0x000fe20003f6e000 */
[----:B------:R-:W-:Y:S02]  /*3600*/  ULDC UR10, c[0x0][0x604] ;  /* 0x00018100000a7ab9 */ /* 0x000fe40000000800 */
[--C-:B------:R-:W-:Y:S01]  /*3610*/  FFMA R162, R79, UR10, -R6.reuse ;  /* 0x0000000a4fa27c23 */ /* 0x100fe20008000806 */
[----:B------:R-:W-:Y:S01]  /*3620*/  ULDC UR10, c[0x0][0x604] ;  /* 0x00018100000a7ab9 */ /* 0x000fe20000000800 */
[----:B------:R-:W-:Y:S01]  /*3630*/  @!P5 FMUL R112, R112, 0.5 ;  /* 0x3f0000007070d820 */ /* 0x000fe20000400000 */
[----:B------:R-:W4:Y:S01]  /*3640*/  MUFU.EX2 R104, R104 ;  /* 0x0000006800687308 */ /* 0x000f220000000800 */
[----:B--2---:R-:W-:Y:S01]  /*3650*/  @!P4 FMUL R93, R93, R93 ;  /* 0x0000005d5d5dc220 */ /* 0x004fe20000400000 */
[----:B------:R-:W-:Y:S01]  /*3660*/  FSETP.GEU.AND P4, PT, R105, -126, PT ;  /* 0xc2fc00006900780b */ /* 0x000fe20003f8e000 */
[----:B------:R-:W-:Y:S01]  /*3670*/  FFMA R82, R82, UR10, -R6 ;  /* 0x0000000a52527c23 */ /* 0x000fe20008000806 */
[----:B------:R-:W-:-:S02]  /*3680*/  ULDC UR10, c[0x0][0x604] ;  /* 0x00018100000a7ab9 */ /* 0x000fc40000000800 */
[--C-:B------:R-:W-:Y:S01]  /*3690*/  FFMA R164, R83, UR10, -R6.reuse ;  /* 0x0000000a53a47c23 */ /* 0x100fe20008000806 */
[----:B------:R-:W-:Y:S01]  /*36a0*/  @!P3 FMUL R101, R101, 0.5 ;  /* 0x3f0000006565b820 */ /* 0x000fe20000400000 */
[----:B------:R-:W2:Y:S01]  /*36b0*/  MUFU.EX2 R108, R108 ;  /* 0x0000006c006c7308 */ /* 0x000ea20000000800 */
[----:B---3--:R-:W-:Y:S01]  /*36c0*/  @!P6 FMUL R97, R97, R97 ;  /* 0x000000616161e220 */ /* 0x008fe20000400000 */
[----:B------:R-:W-:Y:S01]  /*36d0*/  FSETP.GEU.AND P6, PT, R109, -126, PT ;  /* 0xc2fc00006d00780b */ /* 0x000fe20003fce000 */
[----:B------:R-:W-:Y:S02]  /*36e0*/  ULDC UR10, c[0x0][0x604] ;  /* 0x00018100000a7ab9 */ /* 0x000fe40000000800 */
[--C-:B------:R-:W-:Y:S01]  /*36f0*/  FFMA R86, R86, UR10, -R6.reuse ;  /* 0x0000000a56567c23 */ /* 0x100fe20008000806 */
[----:B------:R-:W-:Y:S01]  /*3700*/  ULDC UR10, c[0x0][0x604] ;  /* 0x00018100000a7ab9 */ /* 0x000fe20000000800 */
[----:B------:R-:W-:Y:S01]  /*3710*/  @!P4 FMUL R105, R105, 0.5 ;  /* 0x3f0000006969c820 */ /* 0x000fe20000400000 */
[----:B------:R-:W3:Y:S01]  /*3720*/  MUFU.EX2 R112, R112 ;  /* 0x0000007000707308 */ /* 0x000ee20000000800 */
[----:B----4-:R-:W-:Y:S01]  /*3730*/  @!P2 FMUL R104, R104, R104 ;  /* 0x000000686868a220 */ /* 0x010fe20000400000 */
[----:B------:R-:W-:Y:S01]  /*3740*/  FSETP.GEU.AND P2, PT, R5, -126, PT ;  /* 0xc2fc00000500780b */ /* 0x000fe20003f4e000 */
[----:B------:R-:W-:Y:S01]  /*3750*/  FFMA R87, R87, UR10, -R6 ;  /* 0x0000000a57577c23 */ /* 0x000fe20008000806 */
[----:B------:R-:W-:Y:S01]  /*3760*/  ULDC UR10, c[0x0][0x604] ;  /* 0x00018100000a7ab9 */ /* 0x000fe20000000800 */
[----:B------:R-:W-:-:S02]  /*3770*/  FADD R135, R37, R104 ;  /* 0x0000006825877221 */ /* 0x000fc40000000000 */
[----:B------:R-:W-:Y:S01]  /*3780*/  @!P6 FMUL R109, R109, 0.5 ;  /* 0x3f0000006d6de820 */ /* 0x000fe20000400000 */
[----:B------:R-:W4:Y:S01]  /*3790*/  MUFU.EX2 R101, R101 ;  /* 0x0000006500657308 */ /* 0x000f220000000800 */
[----:B--2---:R-:W-:Y:S01]  /*37a0*/  @!P1 FMUL R108, R108, R108 ;  /* 0x0000006c6c6c9220 */ /* 0x004fe20000400000 */
[----:B------:R-:W-:-:S05]  /*37b0*/  FSETP.GEU.AND P1, PT, R120, -126, PT ;  /* 0xc2fc00007800780b */ /* 0x000fca0003f2e000 */
[----:B------:R-:W-:Y:S01]  /*37c0*/  @!P2 FMUL R5, R5, 0.5 ;  /* 0x3f0000000505a820 */ /* 0x000fe20000400000 */
[----:B------:R-:W2:Y:S01]  /*37d0*/  MUFU.EX2 R105, R105 ;  /* 0x0000006900697308 */ /* 0x000ea20000000800 */
[----:B---3--:R-:W-:Y:S01]  /*37e0*/  @!P5 FMUL R112, R112, R112 ;  /* 0x000000707070d220 */ /* 0x008fe20000400000 */
[----:B------:R-:W-:-:S05]  /*37f0*/  FSETP.GEU.AND P5, PT, R124, -126, PT ;  /* 0xc2fc00007c00780b */ /* 0x000fca0003fae000 */
[----:B------:R-:W-:Y:S01]  /*3800*/  @!P1 FMUL R120, R120, 0.5 ;  /* 0x3f00000078789820 */ /* 0x000fe20000400000 */
[----:B------:R-:W3:Y:S01]  /*3810*/  MUFU.EX2 R109, R109 ;  /* 0x0000006d006d7308 */ /* 0x000ee20000000800 */
[----:B----4-:R-:W-:Y:S01]  /*3820*/  @!P3 FMUL R101, R101, R101 ;  /* 0x000000656565b220 */ /* 0x010fe20000400000 */
[----:B------:R-:W-:-:S05]  /*3830*/  FSETP.GEU.AND P3, PT, R113, -126, PT ;  /* 0xc2fc00007100780b */ /* 0x000fca0003f6e000 */
[----:B------:R-:W-:Y:S01]  /*3840*/  @!P5 FMUL R124, R124, 0.5 ;  /* 0x3f0000007c7cd820 */ /* 0x000fe20000400000 */
[----:B------:R4:W5:Y:S01]  /*3850*/  MUFU.EX2 R116, R5 ;  /* 0x0000000500747308 */ /* 0x0009620000000800 */
[----:B--2---:R-:W-:Y:S01]  /*3860*/  @!P4 FMUL R105, R105, R105 ;  /* 0x000000696969c220 */ /* 0x004fe20000400000 */
[----:B------:R-:W-:-:S03]  /*3870*/  FSETP.GEU.AND P4, PT, R26, -126, PT ;  /* 0xc2fc00001a00780b */ /* 0x000fc60003f8e000 */
[----:B------:R-:W-:Y:S02]  /*3880*/  FADD R137, R20, R105 ;  /* 0x0000006914897221 */ /* 0x000fe40000000000 */
[----:B------:R-:W-:Y:S01]  /*3890*/  @!P3 FMUL R113, R113, 0.5 ;  /* 0x3f0000007171b820 */ /* 0x000fe20000400000 */
[----:B------:R-:W2:Y:S01]  /*38a0*/  MUFU.EX2 R120, R120 ;  /* 0x0000007800787308 */ /* 0x000ea20000000800 */
[----:B---3--:R-:W-:Y:S01]  /*38b0*/  @!P6 FMUL R109, R109, R109 ;  /* 0x0000006d6d6de220 */ /* 0x008fe20000400000 */
[----:B------:R-:W-:Y:S01]  /*38c0*/  FSETP.GEU.AND P6, PT, R30, -126, PT ;  /* 0xc2fc00001e00780b */ /* 0x000fe20003fce000 */
[--C-:B----4-:R-:W-:Y:S01]  /*38d0*/  FFMA R5, R90, UR10, -R6.reuse ;  /* 0x0000000a5a057c23 */ /* 0x110fe20008000806 */
[----:B------:R-:W-:Y:S02]  /*38e0*/  ULDC UR10, c[0x0][0x604] ;  /* 0x00018100000a7ab9 */ /* 0x000fe40000000800 */
[----:B------:R-:W-:Y:S01]  /*38f0*/  FFMA R91, R91, UR10, -R6 ;  /* 0x0000000a5b5b7c23 */ /* 0x000fe20008000806 */
[----:B------:R-:W-:Y:S01]  /*3900*/  @!P4 FMUL R26, R26, 0.5 ;  /* 0x3f0000001a1ac820 */ /* 0x000fe20000400000 */
[----:B------:R-:W3:Y:S01]  /*3910*/  MUFU.EX2 R124, R124 ;  /* 0x0000007c007c7308 */ /* 0x000ee20000000800 */
[----:B-----5:R-:W-:Y:S01]  /*3920*/  @!P2 FMUL R116, R116, R116 ;  /* 0x000000747474a220 */ /* 0x020fe20000400000 */
        /* <DEDUP_REMOVED lines=8> */
[----:B------:R-:W-:Y:S01]  /*39b0*/  FFMA R95, R95, UR10, -R6 ;  /* 0x0000000a5f5f7c23 */ /* 0x000fe20008000806 */
[----:B------:R-:W-:-:S03]  /*39c0*/  ULDC UR10, c[0x0][0x604] ;  /* 0x00018100000a7ab9 */ /* 0x000fc60000000800 */
[----:B------:R-:W-:Y:S01]  /*39d0*/  @!P2 FMUL R128, R128, 0.5 ;  /* 0x3f0000008080a820 */ /* 0x000fe20000400000 */
[----:B------:R2:W5:Y:S01]  /*39e0*/  MUFU.EX2 R27, R26 ;  /* 0x0000001a001b7308 */ /* 0x0005620000000800 */
[----:B---3--:R-:W-:Y:S01]  /*39f0*/  @!P5 FMUL R124, R124, R124 ;  /* 0x0000007c7c7cd220 */ /* 0x008fe20000400000 */
[----:B------:R-:W-:-:S05]  /*3a00*/  FSETP.GEU.AND P5, PT, R136, -126, PT ;  /* 0xc2fc00008800780b */ /* 0x000fca0003fae000 */
[----:B------:R-:W-:Y:S01]  /*3a10*/  @!P1 FMUL R132, R132, 0.5 ;  /* 0x3f00000084849820 */ /* 0x000fe20000400000 */
[----:B------:R3:W1:Y:S01]  /*3a20*/  MUFU.EX2 R31, R30 ;  /* 0x0000001e001f7308 */ /* 0x0006620000000800 */
[----:B----4-:R-:W-:Y:S01]  /*3a30*/  @!P3 FMUL R113, R113, R113 ;  /* 0x000000717171b220 */ /* 0x010fe20000400000 */
[----:B------:R-:W-:Y:S01]  /*3a40*/  FSETP.GEU.AND P3, PT, R34, -126, PT ;  /* 0xc2fc00002200780b */ /* 0x000fe20003f6e000 */
[--C-:B--2---:R-:W-:Y:S01]  /*3a50*/  FFMA R26, R98, UR10, -R6.reuse ;  /* 0x0000000a621a7c23 */ /* 0x104fe20008000806 */
[----:B------:R-:W-:Y:S02]  /*3a60*/  ULDC UR10, c[0x0][0x604] ;  /* 0x00018100000a7ab9 */ /* 0x000fe40000000800 */
[----:B------:R-:W-:Y:S01]  /*3a70*/  FFMA R99, R99, UR10, -R6 ;  /* 0x0000000a63637c23 */ /* 0x000fe20008000806 */
[----:B------:R-:W-:Y:S01]  /*3a80*/  @!P5 FMUL R136, R136, 0.5 ;  /* 0x3f0000008888d820 */ /* 0x000fe20000400000 */
[----:B------:R-:W2:Y:S01]  /*3a90*/  MUFU.EX2 R128, R128 ;  /* 0x0000008000807308 */ /* 0x000ea20000000800 */
[----:B-----5:R-:W-:Y:S01]  /*3aa0*/  @!P4 FMUL R27, R27, R27 ;  /* 0x0000001b1b1bc220 */ /* 0x020fe20000400000 */
[----:B------:R-:W-:Y:S01]  /*3ab0*/  FSETP.GEU.AND P4, PT, R38, -126, PT ;  /* 0xc2fc00002600780b */ /* 0x000fe20003f8e000 */
[----:B------:R-:W-:Y:S01]  /*3ac0*/  ULDC UR10, c[0x0][0x604] ;  /* 0x00018100000a7ab9 */ /* 0x000fe20000000800 */
[----:B---3--:R-:W-:Y:S01]  /*3ad0*/  FADD R30, R32, R69 ;  /* 0x00000045201e7221 */ /* 0x008fe20000000000 */
[----:B------:R-:W-:-:S02]  /*3ae0*/  F2FP.F16.F32.PACK_AB R32, R15, R32 ;  /* 0x000000200f20723e */ /* 0x000fc400000000ff */
[----:B------:R-:W-:Y:S01]  /*3af0*/  @!P3 FMUL R34, R34, 0.5 ;  /* 0x3f0000002222b820 */ /* 0x000fe20000400000 */
[----:B------:R-:W3:Y:S01]  /*3b00*/  MUFU.EX2 R132, R132 ;  /* 0x0000008400847308 */ /* 0x000ee20000000800 */
[----:B-1----:R-:W-:Y:S01]  /*3b10*/  @!P6 FMUL R31, R31, R31 ;  /* 0x0000001f1f1fe220 */ /* 0x002fe20000400000 */
[----:B------:R-:W-:-:S05]  /*3b20*/  FSETP.GEU.AND P6, PT, R42, -126, PT ;  /* 0xc2fc00002a00780b */ /* 0x000fca0003fce000 */
[----:B------:R-:W-:Y:S01]  /*3b30*/  @!P4 FMUL R38, R38, 0.5 ;  /* 0x3f0000002626c820 */ /* 0x000fe20000400000 */
[----:B------:R-:W1:Y:S01]  /*3b40*/  MUFU.EX2 R136, R136 ;  /* 0x0000008800887308 */ /* 0x000e620000000800 */
[----:B--2---:R-:W-:Y:S01]  /*3b50*/  @!P2 FMUL R128, R128, R128 ;  /* 0x000000808080a220 */ /* 0x004fe20000400000 */
[----:B------:R-:W-:-:S05]  /*3b60*/  FSETP.GEU.AND P2, PT, R140, -126, PT ;  /* 0xc2fc00008c00780b */ /* 0x000fca0003f4e000 */
[----:B------:R-:W-:Y:S01]  /*3b70*/  @!P6 FMUL R42, R42, 0.5 ;  /* 0x3f0000002a2ae820 */ /* 0x000fe20000400000 */
[----:B------:R2:W4:Y:S01]  /*3b80*/  MUFU.EX2 R35, R34 ;  /* 0x0000002200237308 */ /* 0x0005220000000800 */
[----:B---3--:R-:W-:Y:S01]  /*3b90*/  @!P1 FMUL R132, R132, R132 ;  /* 0x0000008484849220 */ /* 0x008fe20000400000 */
[----:B------:R-:W-:-:S05]  /*3ba0*/  FSETP.GEU.AND P1, PT, R144, -126, PT ;  /* 0xc2fc00009000780b */ /* 0x000fca0003f2e000 */
[----:B------:R-:W-:Y:S01]  /*3bb0*/  @!P2 FMUL R140, R140, 0.5 ;  /* 0x3f0000008c8ca820 */ /* 0x000fe20000400000 */
[----:B------:R-:W3:Y:S01]  /*3bc0*/  MUFU.EX2 R39, R38 ;  /* 0x0000002600277308 */ /* 0x000ee20000000800 */
[----:B-1----:R-:W-:Y:S01]  /*3bd0*/  @!P5 FMUL R136, R136, R136 ;  /* 0x000000888888d220 */ /* 0x002fe20000400000 */
[----:B------:R-:W-:Y:S01]  /*3be0*/  FSETP.GEU.AND P5, PT, R148, -126, PT ;  /* 0xc2fc00009400780b */ /* 0x000fe20003fae000 */
[----:B--2---:R-:W-:-:S04]  /*3bf0*/  FADD R34, R10, R73 ;  /* 0x000000490a227221 */ /* 0x004fc80000000000 */
[----:B------:R-:W-:Y:S01]  /*3c00*/  @!P1 FMUL R144, R144, 0.5 ;  /* 0x3f00000090909820 */ /* 0x000fe20000400000 */
[----:B------:R-:W1:Y:S01]  /*3c10*/  MUFU.EX2 R43, R42 ;  /* 0x0000002a002b7308 */ /* 0x000e620000000800 */
[----:B----4-:R-:W-:Y:S01]  /*3c20*/  @!P3 FMUL R35, R35, R35 ;  /* 0x000000232323b220 */ /* 0x010fe20000400000 */
[----:B------:R-:W-:Y:S01]  /*3c30*/  FSETP.GEU.AND P3, PT, R46, -126, PT ;  /* 0xc2fc00002e00780b */ /* 0x000fe20003f6e000 */
[----:B------:R-:W-:Y:S01]  /*3c40*/  FADD R145, R34, R137 ;  /* 0x0000008922917221 */ /* 0x000fe20000000000 */
[----:B------:R-:W-:Y:S01]  /*3c50*/  FADD R34, R36, R77 ;  /* 0x0000004d24227221 */ /* 0x000fe20000000000 */
[----:B------:R-:W-:Y:S01]  /*3c60*/  FADD R137, R52, R109 ;  /* 0x0000006d34897221 */ /* 0x000fe20000000000 */
[----:B------:R-:W-:Y:S01]  /*3c70*/  F2FP.F16.F32.PACK_AB R52, R45, R52 ;  /* 0x000000342d34723e */ /* 0x000fe200000000ff */
[----:B------:R-:W-:Y:S01]  /*3c80*/  @!P5 FMUL R148, R148, 0.5 ;  /* 0x3f0000009494d820 */ /* 0x000fe20000400000 */
[----:B------:R-:W2:Y:S01]  /*3c90*/  MUFU.EX2 R140, R140 ;  /* 0x0000008c008c7308 */ /* 0x000ea20000000800 */
[----:B---3--:R-:W-:Y:S01]  /*3ca0*/  @!P4 FMUL R39, R39, R39 ;  /* 0x000000272727c220 */ /* 0x008fe20000400000 */
[----:B------:R-:W-:Y:S01]  /*3cb0*/  FSETP.GEU.AND P4, PT, R50, -126, PT ;  /* 0xc2fc00003200780b */ /* 0x000fe20003f8e000 */
[----:B------:R-:W-:Y:S01]  /*3cc0*/  FADD R147, R34, R137 ;  /* 0x0000008922937221 */ /* 0x000fe20000000000 */
[----:B------:R-:W-:Y:S01]  /*3cd0*/  FADD R34, R21, R84 ;  /* 0x0000005415227221 */ /* 0x000fe20000000000 */
[----:B------:R-:W-:Y:S01]  /*3ce0*/  FADD R137, R49, R116 ;  /* 0x0000007431897221 */ /* 0x000fe20000000000 */
[----:B------:R-:W-:Y:S01]  /*3cf0*/  F2FP.F16.F32.PACK_AB R36, R19, R36 ;  /* 0x000000241324723e */ /* 0x000fe200000000ff */
[----:B------:R-:W-:Y:S01]  /*3d00*/  @!P3 FMUL R46, R46, 0.5 ;  /* 0x3f0000002e2eb820 */ /* 0x000fe20000400000 */
[----:B------:R-:W3:Y:S01]  /*3d10*/  MUFU.EX2 R144, R144 ;  /* 0x0000009000907308 */ /* 0x000ee20000000800 */
[----:B-1----:R-:W-:Y:S01]  /*3d20*/  @!P6 FMUL R43, R43, R43 ;  /* 0x0000002b2b2be220 */ /* 0x002fe20000400000 */
[----:B------:R-:W-:Y:S01]  /*3d30*/  FSETP.GEU.AND P6, PT, R54, -126, PT ;  /* 0xc2fc00003600780b */ /* 0x000fe20003fce000 */
[----:B------:R-:W-:-:S04]  /*3d40*/  FADD R137, R34, R137 ;  /* 0x0000008922897221 */ /* 0x000fc80000000000 */
[----:B------:R-:W-:Y:S01]  /*3d50*/  @!P4 FMUL R50, R50, 0.5 ;  /* 0x3f0000003232c820 */ /* 0x000fe20000400000 */
[----:B------:R-:W1:Y:S01]  /*3d60*/  MUFU.EX2 R148, R148 ;  /* 0x0000009400947308 */ /* 0x000e620000000800 */
        /* <DEDUP_REMOVED lines=67> */
[----:B------:R3:W4:Y:S01]  /*41a0*/  MUFU.EX2 R90, R87 ;  /* 0x00000057005a7308 */ /* 0x0007220000000800 */
[----:B-1----:R-:W-:Y:S01]  /*41b0*/  @!P6 FMUL R79, R79, R79 ;  /* 0x0000004f4f4fe220 */ /* 0x002fe20000400000 */
[----:B------:R-:W-:-:S05]  /*41c0*/  FSETP.GEU.AND P6, PT, R5, -126, PT ;  /* 0xc2fc00000500780b */ /* 0x000fca0003fce000 */
[----:B------:R-:W-:Y:S01]  /*41d0*/  @!P4 FMUL R86, R86, 0.5 ;  /* 0x3f0000005656c820 */ /* 0x000fe20000400000 */
[----:B------:R-:W1:Y:S01]  /*41e0*/  MUFU.EX2 R83, R82 ;  /* 0x0000005200537308 */ /* 0x000e620000000800 */
[----:B--2---:R-:W-:Y:S01]  /*41f0*/  @!P2 FMUL R164, R164, R164 ;  /* 0x000000a4a4a4a220 */ /* 0x004fe20000400000 */
[----:B------:R-:W-:Y:S01]  /*4200*/  FSETP.GEU.AND P2, PT, R95, -126, PT ;  /* 0xc2fc00005f00780b */ /* 0x000fe20003f4e000 */
[----:B---3--:R-:W-:Y:S01]  /*4210*/  FADD R87, R40, R85 ;  /* 0x0000005528577221 */ /* 0x008fe20000000000 */
[----:B------:R-:W-:-:S03]  /*4220*/  F2FP.F16.F32.PACK_AB R40, R23, R40 ;  /* 0x000000281728723e */ /* 0x000fc600000000ff */
[----:B------:R-:W-:Y:S01]  /*4230*/  @!P6 FMUL R5, R5, 0.5 ;  /* 0x3f0000000505e820 */ /* 0x000fe20000400000 */
[----:B------:R-:W2:Y:S01]  /*4240*/  MUFU.EX2 R117, R86 ;  /* 0x0000005600757308 */ /* 0x000ea20000000800 */
[----:B----4-:R-:W-:Y:S01]  /*4250*/  @!P1 FMUL R90, R90, R90 ;  /* 0x0000005a5a5a9220 */ /* 0x010fe20000400000 */
[----:B------:R-:W-:-:S05]  /*4260*/  FSETP.GEU.AND P1, PT, R99, -126, PT ;  /* 0xc2fc00006300780b */ /* 0x000fca0003f2e000 */
[----:B------:R-:W-:Y:S01]  /*4270*/  @!P2 FMUL R95, R95, 0.5 ;  /* 0x3f0000005f5fa820 */ /* 0x000fe20000400000 */
[----:B------:R-:W3:Y:S01]  /*4280*/  MUFU.EX2 R91, R91 ;  /* 0x0000005b005b7308 */ /* 0x000ee20000000800 */
[----:B-1----:R-:W-:Y:S01]  /*4290*/  @!P3 FMUL R83, R83, R83 ;  /* 0x000000535353b220 */ /* 0x002fe20000400000 */
[----:B------:R-:W-:-:S05]  /*42a0*/  FSETP.GEU.AND P3, PT, R14, -126, PT ;  /* 0xc2fc00000e00780b */ /* 0x000fca0003f6e000 */
[----:B------:R-:W-:Y:S01]  /*42b0*/  @!P1 FMUL R99, R99, 0.5 ;  /* 0x3f00000063639820 */ /* 0x000fe20000400000 */
[----:B------:R1:W4:Y:S01]  /*42c0*/  MUFU.EX2 R94, R5 ;  /* 0x00000005005e7308 */ /* 0x0003220000000800 */
[----:B--2---:R-:W-:Y:S01]  /*42d0*/  @!P4 FMUL R117, R117, R117 ;  /* 0x000000757575c220 */ /* 0x004fe20000400000 */
[----:B------:R-:W-:-:S05]  /*42e0*/  FSETP.GEU.AND P4, PT, R26, -126, PT ;  /* 0xc2fc00001a00780b */ /* 0x000fca0003f8e000 */
[----:B------:R-:W-:Y:S01]  /*42f0*/  @!P3 FMUL R14, R14, 0.5 ;  /* 0x3f0000000e0eb820 */ /* 0x000fe20000400000 */
[----:B------:R-:W2:Y:S01]  /*4300*/  MUFU.EX2 R95, R95 ;  /* 0x0000005f005f7308 */ /* 0x000ea20000000800 */
[--C-:B-1----:R-:W-:Y:S01]  /*4310*/  FFMA R5, R102, UR10, -R6.reuse ;  /* 0x0000000a66057c23 */ /* 0x102fe20008000806 */
[----:B------:R-:W-:Y:S01]  /*4320*/  ULDC UR10, c[0x0][0x604] ;  /* 0x00018100000a7ab9 */ /* 0x000fe20000000800 */
[----:B---3--:R-:W-:Y:S01]  /*4330*/  @!P5 FMUL R91, R91, R91 ;  /* 0x0000005b5b5bd220 */ /* 0x008fe20000400000 */
[----:B------:R-:W-:Y:S01]  /*4340*/  FFMA R103, R103, UR10, -R6 ;  /* 0x0000000a67677c23 */ /* 0x000fe20008000806 */
[----:B------:R-:W-:Y:S02]  /*4350*/  ULDC UR10, c[0x0][0x604] ;  /* 0x00018100000a7ab9 */ /* 0x000fe40000000800 */
[----:B------:R-:W-:Y:S01]  /*4360*/  @!P4 FMUL R26, R26, 0.5 ;  /* 0x3f0000001a1ac820 */ /* 0x000fe20000400000 */
[----:B------:R1:W3:Y:S01]  /*4370*/  MUFU.EX2 R98, R14 ;  /* 0x0000000e00627308 */ /* 0x0002e20000000800 */
[----:B------:R-:W-:Y:S01]  /*4380*/  FSETP.GEU.AND P5, PT, R103, -126, PT ;  /* 0xc2fc00006700780b */ /* 0x000fe20003fae000 */
[----:B----4-:R-:W-:Y:S01]  /*4390*/  @!P6 FMUL R94, R94, R94 ;  /* 0x0000005e5e5ee220 */ /* 0x010fe20000400000 */
[----:B------:R-:W-:-:S05]  /*43a0*/  FSETP.GEU.AND P6, PT, R5, -126, PT ;  /* 0xc2fc00000500780b */ /* 0x000fca0003fce000 */
[----:B------:R4:W5:Y:S01]  /*43b0*/  MUFU.EX2 R102, R26 ;  /* 0x0000001a00667308 */ /* 0x0009620000000800 */
[--C-:B-1----:R-:W-:Y:S01]  /*43c0*/  FFMA R14, R106, UR10, -R6.reuse ;  /* 0x0000000a6a0e7c23 */ /* 0x102fe20008000806 */
[----:B------:R-:W-:Y:S01]  /*43d0*/  ULDC UR10, c[0x0][0x604] ;  /* 0x00018100000a7ab9 */ /* 0x000fe20000000800 */
[----:B--2---:R-:W-:Y:S01]  /*43e0*/  @!P2 FMUL R95, R95, R95 ;  /* 0x0000005f5f5fa220 */ /* 0x004fe20000400000 */
[--C-:B------:R-:W-:Y:S01]  /*43f0*/  FFMA R107, R107, UR10, -R6.reuse ;  /* 0x0000000a6b6b7c23 */ /* 0x100fe20008000806 */
[----:B------:R-:W-:Y:S01]  /*4400*/  ULDC UR10, c[0x0][0x604] ;  /* 0x00018100000a7ab9 */ /* 0x000fe20000000800 */
[----:B------:R-:W-:Y:S02]  /*4410*/  @!P5 FMUL R103, R103, 0.5 ;  /* 0x3f0000006767d820 */ /* 0x000fe40000400000 */
[----:B------:R-:W1:Y:S01]  /*4420*/  MUFU.EX2 R99, R99 ;  /* 0x0000006300637308 */ /* 0x000e620000000800 */
[--C-:B----4-:R-:W-:Y:S01]  /*4430*/  FFMA R26, R110, UR10, -R6.reuse ;  /* 0x0000000a6e1a7c23 */ /* 0x110fe20008000806 */
[----:B------:R-:W-:Y:S01]  /*4440*/  @!P6 FMUL R5, R5, 0.5 ;  /* 0x3f0000000505e820 */ /* 0x000fe20000400000 */
[----:B------:R-:W-:Y:S01]  /*4450*/  ULDC UR10, c[0x0][0x604] ;  /* 0x00018100000a7ab9 */ /* 0x000fe20000000800 */
[----:B------:R-:W-:Y:S01]  /*4460*/  FSETP.GEU.AND P2, PT, R107, -126, PT ;  /* 0xc2fc00006b00780b */ /* 0x000fe20003f4e000 */
[----:B------:R-:W-:Y:S01]  /*4470*/  FFMA R111, R111, UR10, -R6 ;  /* 0x0000000a6f6f7c23 */ /* 0x000fe20008000806 */
[----:B------:R-:W-:Y:S01]  /*4480*/  ULDC UR10, c[0x0][0x604] ;  /* 0x00018100000a7ab9 */ /* 0x000fe20000000800 */
[----:B---3--:R-:W-:Y:S01]  /*4490*/  @!P3 FMUL R98, R98, R98 ;  /* 0x000000626262b220 */ /* 0x008fe20000400000 */
[----:B------:R-:W2:Y:S01]  /*44a0*/  MUFU.EX2 R103, R103 ;  /* 0x0000006700677308 */ /* 0x000ea20000000800 */
[----:B-----5:R-:W-:Y:S01]  /*44b0*/  @!P4 FMUL R102, R102, R102 ;  /* 0x000000666666c220 */ /* 0x020fe20000400000 */
[----:B------:R-:W-:-:S02]  /*44c0*/  FSETP.GEU.AND P4, PT, R26, -126, PT ;  /* 0xc2fc00001a00780b */ /* 0x000fc40003f8e000 */
[----:B------:R-:W-:-:S04]  /*44d0*/  FSETP.GEU.AND P3, PT, R14, -126, PT ;  /* 0xc2fc00000e00780b */ /* 0x000fc80003f6e000 */
[----:B------:R3:W4:Y:S01]  /*44e0*/  MUFU.EX2 R106, R5 ;  /* 0x00000005006a7308 */ /* 0x0007220000000800 */
[----:B-1----:R-:W-:Y:S01]  /*44f0*/  @!P1 FMUL R99, R99, R99 ;  /* 0x0000006363639220 */ /* 0x002fe20000400000 */
[----:B------:R-:W-:Y:S01]  /*4500*/  FSETP.GEU.AND P1, PT, R111, -126, PT ;  /* 0xc2fc00006f00780b */ /* 0x000fe20003f2e000 */
[----:B------:R-:W-:-:S04]  /*4510*/  @!P2 FMUL R107, R107, 0.5 ;  /* 0x3f0000006b6ba820 */ /* 0x000fc80000400000 */
[----:B------:R-:W-:Y:S01]  /*4520*/  @!P4 FMUL R26, R26, 0.5 ;  /* 0x3f0000001a1ac820 */ /* 0x000fe20000400000 */
[--C-:B---3--:R-:W-:Y:S01]  /*4530*/  FFMA R5, R114, UR10, -R6.reuse ;  /* 0x0000000a72057c23 */ /* 0x108fe20008000806 */
[----:B------:R-:W-:Y:S01]  /*4540*/  ULDC UR10, c[0x0][0x604] ;  /* 0x00018100000a7ab9 */ /* 0x000fe20000000800 */
[----:B--2---:R-:W-:Y:S01]  /*4550*/  @!P5 FMUL R103, R103, R103 ;  /* 0x000000676767d220 */ /* 0x004fe20000400000 */
[----:B------:R-:W-:Y:S01]  /*4560*/  FFMA R115, R115, UR10, -R6 ;  /* 0x0000000a73737c23 */ /* 0x000fe20008000806 */
[----:B------:R-:W-:Y:S01]  /*4570*/  @!P3 FMUL R14, R14, 0.5 ;  /* 0x3f0000000e0eb820 */ /* 0x000fe20000400000 */
[----:B------:R-:W1:Y:S02]  /*4580*/  MUFU.EX2 R107, R107 ;  /* 0x0000006b006b7308 */ /* 0x000e640000000800 */
[----:B------:R-:W-:Y:S01]  /*4590*/  @!P1 FMUL R111, R111, 0.5 ;  /* 0x3f0000006f6f9820 */ /* 0x000fe20000400000 */
[----:B------:R-:W-:Y:S01]  /*45a0*/  ULDC UR10, c[0x0][0x604] ;  /* 0x00018100000a7ab9 */ /* 0x000fe20000000800 */
[----:B------:R-:W-:Y:S01]  /*45b0*/  FSETP.GEU.AND P5, PT, R115, -126, PT ;  /* 0xc2fc00007300780b */ /* 0x000fe20003fae000 */
[----:B----4-:R-:W-:Y:S01]  /*45c0*/  @!P6 FMUL R106, R106, R106 ;  /* 0x0000006a6a6ae220 */ /* 0x010fe20000400000 */
[----:B------:R-:W-:-:S02]  /*45d0*/  FSETP.GEU.AND P6, PT, R5, -126, PT ;  /* 0xc2fc00000500780b */ /* 0x000fc40003fce000 */
[----:B------:R-:W2:Y:S09]  /*45e0*/  MUFU.EX2 R114, R26 ;  /* 0x0000001a00727308 */ /* 0x000eb20000000800 */
[----:B------:R-:W-:Y:S01]  /*45f0*/  @!P5 FMUL R115, R115, 0.5 ;  /* 0x3f0000007373d820 */ /* 0x000fe20000400000 */
[----:B------:R3:W-:Y:S01]  /*4600*/  MUFU.EX2 R110, R14 ;  /* 0x0000000e006e7308 */ /* 0x0007e20000000800 */
[----:B-1----:R-:W-:Y:S01]  /*4610*/  @!P2 FMUL R107, R107, R107 ;  /* 0x0000006b6b6ba220 */ /* 0x002fe20000400000 */
[----:B------:R-:W-:-:S06]  /*4620*/  @!P6 FMUL R5, R5, 0.5 ;  /* 0x3f0000000505e820 */ /* 0x000fcc0000400000 */
[----:B------:R-:W1:Y:S01]  /*4630*/  MUFU.EX2 R111, R111 ;  /* 0x0000006f006f7308 */ /* 0x000e620000000800 */
[--C-:B---3--:R-:W-:Y:S01]  /*4640*/  FFMA R14, R118, UR10, -R6.reuse ;  /* 0x0000000a760e7c23 */ /* 0x108fe20008000806 */
[----:B------:R-:W-:Y:S01]  /*4650*/  ULDC UR10, c[0x0][0x604] ;  /* 0x00018100000a7ab9 */ /* 0x000fe20000000800 */
[----:B--2---:R-:W-:Y:S01]  /*4660*/  @!P4 FMUL R114, R114, R114 ;  /* 0x000000727272c220 */ /* 0x004fe20000400000 */
[--C-:B------:R-:W-:Y:S01]  /*4670*/  FFMA R26, R122, UR10, -R6.reuse ;  /* 0x0000000a7a1a7c23 */ /* 0x100fe20008000806 */
[----:B------:R-:W-:Y:S02]  /*4680*/  ULDC UR10, c[0x0][0x604] ;  /* 0x00018100000a7ab9 */ /* 0x000fe40000000800 */
[--C-:B------:R-:W-:Y:S01]  /*4690*/  FFMA R123, R123, UR10, -R6.reuse ;  /* 0x0000000a7b7b7c23 */ /* 0x100fe20008000806 */
[----:B------:R-:W2:Y:S01]  /*46a0*/  MUFU.EX2 R115, R115 ;  /* 0x0000007300737308 */ /* 0x000ea20000000800 */
[----:B------:R-:W-:Y:S01]  /*46b0*/  ULDC UR10, c[0x0][0x604] ;  /* 0x00018100000a7ab9 */ /* 0x000fe20000000800 */
[----:B------:R-:W-:Y:S01]  /*46c0*/  FSETP.GEU.AND P2, PT, R26, -126, PT ;  /* 0xc2fc00001a00780b */ /* 0x000fe20003f4e000 */
[--C-:B------:R-:W-:Y:S01]  /*46d0*/  FFMA R166, R126, UR10, -R6.reuse ;  /* 0x0000000a7ea67c23 */ /* 0x100fe20008000806 */
[----:B------:R-:W-:Y:S01]  /*46e0*/  ULDC UR10, c[0x0][0x604] ;  /* 0x00018100000a7ab9 */ /* 0x000fe20000000800 */
[----:B------:R-:W-:Y:S01]  /*46f0*/  FSETP.GEU.AND P4, PT, R123, -126, PT ;  /* 0xc2fc00007b00780b */ /* 0x000fe20003f8e000 */
[--C-:B------:R-:W-:Y:S01]  /*4700*/  FFMA R121, R119, UR10, -R6.reuse ;  /* 0x0000000a77797c23 */ /* 0x100fe20008000806 */
[----:B------:R-:W-:Y:S01]  /*4710*/  ULDC UR10, c[0x0][0x604] ;  /* 0x00018100000a7ab9 */ /* 0x000fe20000000800 */
[----:B------:R3:W4:Y:S01]  /*4720*/  MUFU.EX2 R118, R5 ;  /* 0x0000000500767308 */ /* 0x0007220000000800 */
[--C-:B------:R-:W-:Y:S01]  /*4730*/  FFMA R127, R127, UR10, -R6.reuse ;  /* 0x0000000a7f7f7c23 */ /* 0x100fe20008000806 */
[----:B-1----:R-:W-:Y:S01]  /*4740*/  @!P1 FMUL R111, R111, R111 ;  /* 0x0000006f6f6f9220 */ /* 0x002fe20000400000 */
[----:B------:R-:W-:Y:S01]  /*4750*/  FSETP.GEU.AND P1, PT, R166, -126, PT ;  /* 0xc2fc0000a600780b */ /* 0x000fe20003f2e000 */
[----:B------:R-:W-:Y:S01]  /*4760*/  ULDC UR10, c[0x0][0x604] ;  /* 0x00018100000a7ab9 */ /* 0x000fe20000000800 */
[----:B------:R-:W-:Y:S01]  /*4770*/  @!P3 FMUL R110, R110, R110 ;  /* 0x0000006e6e6eb220 */ /* 0x000fe20000400000 */
[----:B------:R-:W-:Y:S01]  /*4780*/  FSETP.GEU.AND P3, PT, R14, -126, PT ;  /* 0xc2fc00000e00780b */ /* 0x000fe20003f6e000 */
[----:B------:R-:W-:Y:S01]  /*4790*/  @!P2 FMUL R26, R26, 0.5 ;  /* 0x3f0000001a1aa820 */ /* 0x000fe20000400000 */
[----:B--2---:R-:W-:Y:S01]  /*47a0*/  @!P5 FMUL R115, R115, R115 ;  /* 0x000000737373d220 */ /* 0x004fe20000400000 */
[----:B------:R-:W-:Y:S01]  /*47b0*/  FSETP.GEU.AND P5, PT, R127, -126, PT ;  /* 0xc2fc00007f00780b */ /* 0x000fe20003fae000 */
[----:B------:R-:W-:Y:S01]  /*47c0*/  @!P4 FMUL R123, R123, 0.5 ;  /* 0x3f0000007b7bc820 */ /* 0x000fe20000400000 */
[----:B------:R1:W2:Y:S01]  /*47d0*/  MUFU.EX2 R126, R26 ;  /* 0x0000001a007e7308 */ /* 0x0002a20000000800 */
[----:B---3--:R-:W-:Y:S01]  /*47e0*/  FFMA R5, R134, UR10, -R6 ;  /* 0x0000000a86057c23 */ /* 0x008fe20008000806 */
[----:B------:R-:W-:-:S03]  /*47f0*/  FADD R34, R43, R110 ;  /* 0x0000006e2b227221 */ /* 0x000fc60000000000 */
[----:B------:R-:W-:Y:S01]  /*4800*/  @!P1 FMUL R166, R166, 0.5 ;  /* 0x3f000000a6a69820 */ /* 0x000fe20000400000 */
[----:B----4-:R-:W-:Y:S01]  /*4810*/  @!P6 FMUL R118, R118, R118 ;  /* 0x000000767676e220 */ /* 0x010fe20000400000 */
[----:B------:R-:W-:Y:S01]  /*4820*/  FSETP.GEU.AND P6, PT, R121, -126, PT ;  /* 0xc2fc00007900780b */ /* 0x000fe20003fce000 */
[----:B------:R-:W-:Y:S01]  /*4830*/  @!P3 FMUL R14, R14, 0.5 ;  /* 0x3f0000000e0eb820 */ /* 0x000fe20000400000 */
[----:B------:R-:W3:Y:S01]  /*4840*/  MUFU.EX2 R119, R123 ;  /* 0x0000007b00777308 */ /* 0x000ee20000000800 */
[----:B-1----:R-:W-:Y:S01]  /*4850*/  FADD R26, R24, R53 ;  /* 0x00000035181a7221 */ /* 0x002fe20000000000 */
[----:B------:R-:W-:Y:S01]  /*4860*/  F2FP.F16.F32.PACK_AB R24, R7, R24 ;  /* 0x000000180718723e */ /* 0x000fe200000000ff */
[----:B------:R-:W-:Y:S02]  /*4870*/  @!P5 FMUL R127, R127, 0.5 ;  /* 0x3f0000007f7fd820 */ /* 0x000fe40000400000 */
[----:B------:R-:W-:Y:S01]  /*4880*/  FADD R38, R26, R87 ;  /* 0x000000571a267221 */ /* 0x000fe20000000000 */
[----:B------:R-:W-:Y:S01]  /*4890*/  FADD R26, R7, R56 ;  /* 0x00000038071a7221 */ /* 0x000fe20000000000 */
[----:B------:R-:W-:Y:S01]  /*48a0*/  FADD R87, R23, R88 ;  /* 0x0000005817577221 */ /* 0x000fe20000000000 */
[----:B------:R-:W1:Y:S01]  /*48b0*/  MUFU.EX2 R166, R166 ;  /* 0x000000a600a67308 */ /* 0x000e620000000800 */
[----:B--2---:R-:W-:Y:S01]  /*48c0*/  @!P2 FMUL R126, R126, R126 ;  /* 0x0000007e7e7ea220 */ /* 0x004fe20000400000 */
[----:B------:R-:W-:Y:S01]  /*48d0*/  FSETP.GEU.AND P2, PT, R130, -126, PT ;  /* 0xc2fc00008200780b */ /* 0x000fe20003f4e000 */
[----:B------:R-:W-:Y:S01]  /*48e0*/  FADD R42, R26, R87 ;  /* 0x000000571a2a7221 */ /* 0x000fe20000000000 */
[----:B------:R-:W-:Y:S01]  /*48f0*/  FADD R26, R4, R57 ;  /* 0x00000039041a7221 */ /* 0x000fe20000000000 */
[----:B------:R-:W-:Y:S01]  /*4900*/  FADD R87, R16, R89 ;  /* 0x0000005910577221 */ /* 0x000fe20000000000 */
[----:B------:R-:W-:Y:S01]  /*4910*/  @!P6 FMUL R121, R121, 0.5 ;  /* 0x3f0000007979e820 */ /* 0x000fe20000400000 */
[----:B------:R-:W-:Y:S01]  /*4920*/  F2FP.F16.F32.PACK_AB R56, R56, R53 ;  /* 0x000000353838723e */ /* 0x000fe200000000ff */
[----:B------:R2:W4:Y:S01]  /*4930*/  MUFU.EX2 R123, R127 ;  /* 0x0000007f007b7308 */ /* 0x0005220000000800 */
[----:B---3--:R-:W-:Y:S01]  /*4940*/  @!P4 FMUL R119, R119, R119 ;  /* 0x000000777777c220 */ /* 0x008fe20000400000 */
[----:B------:R-:W-:Y:S01]  /*4950*/  FSETP.GEU.AND P4, PT, R125, -126, PT ;  /* 0xc2fc00007d00780b */ /* 0x000fe20003f8e000 */
[----:B------:R-:W-:Y:S01]  /*4960*/  FADD R46, R26, R87 ;  /* 0x000000571a2e7221 */ /* 0x000fe20000000000 */
[----:B------:R-:W-:Y:S01]  /*4970*/  FADD R26, R9, R60 ;  /* 0x0000003c091a7221 */ /* 0x000fe20000000000 */
[----:B------:R-:W-:Y:S01]  /*4980*/  FADD R87, R25, R92 ;  /* 0x0000005c19577221 */ /* 0x000fe20000000000 */
[----:B------:R-:W-:Y:S01]  /*4990*/  FADD R66, R152, R119 ;  /* 0x0000007798427221 */ /* 0x000fe20000000000 */
[----:B------:R-:W-:Y:S01]  /*49a0*/  @!P2 FMUL R130, R130, 0.5 ;  /* 0x3f0000008282a820 */ /* 0x000fe20000400000 */
[----:B------:R3:W-:Y:S01]  /*49b0*/  MUFU.EX2 R122, R14 ;  /* 0x0000000e007a7308 */ /* 0x0007e20000000800 */
[----:B-1----:R-:W-:Y:S01]  /*49c0*/  @!P1 FMUL R166, R166, R166 ;  /* 0x000000a6a6a69220 */ /* 0x002fe20000400000 */
[----:B------:R-:W-:Y:S01]  /*49d0*/  FSETP.GEU.AND P1, PT, R138, -126, PT ;  /* 0xc2fc00008a00780b */ /* 0x000fe20003f2e000 */
[----:B--2---:R-:W-:Y:S01]  /*49e0*/  FADD R127, R48, R101 ;  /* 0x00000065307f7221 */ /* 0x004fe20000000000 */
[----:B------:R-:W-:Y:S01]  /*49f0*/  FADD R50, R26, R87 ;  /* 0x000000571a327221 */ /* 0x000fe20000000000 */
[----:B------:R-:W-:Y:S01]  /*4a00*/  FADD R26, R28, R61 ;  /* 0x0000003d1c1a7221 */ /* 0x000fe20000000000 */
[----:B------:R-:W-:Y:S01]  /*4a10*/  FADD R87, R44, R93 ;  /* 0x0000005d2c577221 */ /* 0x000fe20000000000 */
[----:B------:R-:W-:Y:S01]  /*4a20*/  @!P4 FMUL R125, R125, 0.5 ;  /* 0x3f0000007d7dc820 */ /* 0x000fe20000400000 */
[----:B------:R-:W1:Y:S01]  /*4a30*/  MUFU.EX2 R130, R130 ;  /* 0x0000008200827308 */ /* 0x000e620000000800 */
[----:B----4-:R-:W-:Y:S01]  /*4a40*/  @!P5 FMUL R123, R123, R123 ;  /* 0x0000007b7b7bd220 */ /* 0x010fe20000400000 */
[----:B------:R-:W-:Y:S01]  /*4a50*/  FSETP.GEU.AND P5, PT, R139, -126, PT ;  /* 0xc2fc00008b00780b */ /* 0x000fe20003fae000 */
[----:B------:R-:W-:Y:S01]  /*4a60*/  FADD R141, R30, R127 ;  /* 0x0000007f1e8d7221 */ /* 0x000fe20000000000 */
[----:B------:R-:W-:Y:S01]  /*4a70*/  FADD R30, R15, R72 ;  /* 0x000000480f1e7221 */ /* 0x000fe20000000000 */
[----:B------:R-:W-:Y:S01]  /*4a80*/  FADD R54, R26, R87 ;  /* 0x000000571a367221 */ /* 0x000fe20000000000 */
[----:B------:R-:W-:Y:S01]  /*4a90*/  FADD R26, R8, R65 ;  /* 0x00000041081a7221 */ /* 0x000fe20000000000 */
[----:B------:R-:W-:Y:S01]  /*4aa0*/  @!P1 FMUL R138, R138, 0.5 ;  /* 0x3f0000008a8a9820 */ /* 0x000fe20000400000 */
[----:B------:R-:W2:Y:S01]  /*4ab0*/  MUFU.EX2 R125, R125 ;  /* 0x0000007d007d7308 */ /* 0x000ea20000000800 */
[----:B------:R-:W-:Y:S01]  /*4ac0*/  FADD R143, R30, R135 ;  /* 0x000000871e8f7221 */ /* 0x000fe20000000000 */
[----:B------:R-:W-:Y:S01]  /*4ad0*/  FADD R30, R17, R76 ;  /* 0x0000004c111e7221 */ /* 0x000fe20000000000 */
[----:B------:R-:W-:Y:S01]  /*4ae0*/  FADD R135, R41, R108 ;  /* 0x0000006c29877221 */ /* 0x000fe20000000000 */
[----:B------:R-:W-:Y:S01]  /*4af0*/  FADD R87, R18, R97 ;  /* 0x0000006112577221 */ /* 0x000fe20000000000 */
[--C-:B---3--:R-:W-:Y:S01]  /*4b00*/  FFMA R14, R150, UR26, -R6.reuse ;  /* 0x0000001a960e7c23 */ /* 0x108fe20008000806 */
[----:B------:R-:W-:Y:S01]  /*4b10*/  FFMA R6, R151, UR18, -R6 ;  /* 0x0000001297067c23 */ /* 0x000fe20008000806 */
[----:B------:R-:W-:Y:S01]  /*4b20*/  @!P5 FMUL R139, R139, 0.5 ;  /* 0x3f0000008b8bd820 */ /* 0x000fe20000400000 */
[----:B------:R-:W3:Y:S01]  /*4b30*/  MUFU.EX2 R134, R138 ;  /* 0x0000008a00867308 */ /* 0x000ee20000000800 */
[----:B-1----:R-:W-:Y:S01]  /*4b40*/  @!P2 FMUL R130, R130, R130 ;  /* 0x000000828282a220 */ /* 0x002fe20000400000 */
[----:B------:R-:W-:Y:S01]  /*4b50*/  FSETP.GEU.AND P2, PT, R142, -126, PT ;  /* 0xc2fc00008e00780b */ /* 0x000fe20003f4e000 */
[----:B------:R-:W-:Y:S01]  /*4b60*/  FADD R62, R26, R87 ;  /* 0x000000571a3e7221 */ /* 0x000fe20000000000 */
[----:B------:R-:W-:Y:S01]  /*4b70*/  FADD R26, R13, R68 ;  /* 0x000000440d1a7221 */ /* 0x000fe20000000000 */
[----:B------:R-:W-:Y:S01]  /*4b80*/  FADD R87, R33, R100 ;  /* 0x0000006421577221 */ /* 0x000fe20000000000 */
[----:B------:R-:W-:Y:S01]  /*4b90*/  FADD R70, R67, R130 ;  /* 0x0000008243467221 */ /* 0x000fe20000000000 */
[----:B------:R-:W-:Y:S01]  /*4ba0*/  @!P3 FMUL R122, R122, R122 ;  /* 0x0000007a7a7ab220 */ /* 0x000fe20000400000 */
[----:B------:R1:W4:Y:S01]  /*4bb0*/  MUFU.EX2 R127, R139 ;  /* 0x0000008b007f7308 */ /* 0x0003220000000800 */
[----:B--2---:R-:W-:Y:S01]  /*4bc0*/  @!P4 FMUL R125, R125, R125 ;  /* 0x0000007d7d7dc220 */ /* 0x004fe20000400000 */
[----:B------:R-:W-:Y:S01]  /*4bd0*/  FSETP.GEU.AND P4, PT, R129, -126, PT ;  /* 0xc2fc00008100780b */ /* 0x000fe20003f8e000 */
[----:B------:R-:W-:Y:S01]  /*4be0*/  FADD R26, R26, R87 ;  /* 0x000000571a1a7221 */ /* 0x000fe20000000000 */
[----:B------:R-:W-:Y:S01]  /*4bf0*/  FADD R87, R59, R126 ;  /* 0x0000007e3b577221 */ /* 0x000fe20000000000 */
[----:B------:R-:W-:Y:S01]  /*4c00*/  FADD R42, R42, R143 ;  /* 0x0000008f2a2a7221 */ /* 0x000fe20000000000 */
[----:B------:R-:W-:Y:S01]  /*4c10*/  FADD R38, R38, R141 ;  /* 0x0000008d26267221 */ /* 0x000fe20000000000 */
[----:B------:R-:W-:Y:S01]  /*4c20*/  @!P2 FMUL R142, R142, 0.5 ;  /* 0x3f0000008e8ea820 */ /* 0x000fe20000400000 */
[----:B------:R-:W2:Y:S01]  /*4c30*/  MUFU.EX2 R121, R121 ;  /* 0x0000007900797308 */ /* 0x000ea20000000800 */
[----:B---3--:R-:W-:Y:S01]  /*4c40*/  @!P1 FMUL R134, R134, R134 ;  /* 0x0000008686869220 */ /* 0x008fe20000400000 */
[----:B------:R-:W-:Y:S01]  /*4c50*/  FSETP.GEU.AND P1, PT, R146, -126, PT ;  /* 0xc2fc00009200780b */ /* 0x000fe20003f2e000 */
[----:B-1----:R-:W-:Y:S01]  /*4c60*/  FADD R139, R30, R135 ;  /* 0x000000871e8b7221 */ /* 0x002fe20000000000 */
        /* <DEDUP_REMOVED lines=12> */
[----:B------:R-:W3:Y:S01]  /*4d30*/  MUFU.EX2 R129, R129 ;  /* 0x0000008100817308 */ /* 0x000ee20000000800 */
[----:B------:R-:W-:Y:S01]  /*4d40*/  FADD R149, R30, R135 ;  /* 0x000000871e957221 */ /* 0x000fe20000000000 */
[----:B------:R-:W-:Y:S01]  /*4d50*/  FADD R30, R12, R81 ;  /* 0x000000510c1e7221 */ /* 0x000fe20000000000 */
[----:B------:R-:W-:Y:S01]  /*4d60*/  FADD R135, R22, R113 ;  /* 0x0000007116877221 */ /* 0x000fe20000000000 */
[----:B------:R-:W-:Y:S01]  /*4d70*/  FADD R34, R136, R107 ;  /* 0x0000006b88227221 */ /* 0x000fe20000000000 */
[----:B------:R-:W-:Y:S01]  /*4d80*/  FADD R151, R160, R127 ;  /* 0x0000007fa0977221 */ /* 0x000fe20000000000 */
[----:B--2---:R-:W-:Y:S01]  /*4d90*/  @!P6 FMUL R121, R121, R121 ;  /* 0x000000797979e220 */ /* 0x004fe20000400000 */
[----:B------:R-:W-:Y:S01]  /*4da0*/  @!P5 FMUL R131, R131, 0.5 ;  /* 0x3f0000008383d820 */ /* 0x000fe20000400000 */
[----:B------:R-:W2:Y:S01]  /*4db0*/  MUFU.EX2 R142, R146 ;  /* 0x00000092008e7308 */ /* 0x000ea20000000800 */
[----:B-1----:R-:W-:Y:S01]  /*4dc0*/  @!P2 FMUL R138, R138, R138 ;  /* 0x0000008a8a8aa220 */ /* 0x002fe20000400000 */
[----:B------:R-:W-:Y:S01]  /*4dd0*/  FSETP.GEU.AND P2, PT, R5, -126, PT ;  /* 0xc2fc00000500780b */ /* 0x000fe20003f4e000 */
[----:B------:R-:W-:Y:S01]  /*4de0*/  FADD R135, R30, R135 ;  /* 0x000000871e877221 */ /* 0x000fe20000000000 */
[----:B------:R-:W-:Y:S01]  /*4df0*/  FADD R30, R27, R94 ;  /* 0x0000005e1b1e7221 */ /* 0x000fe20000000000 */
[----:B------:R-:W-:Y:S01]  /*4e00*/  FADD R159, R34, R151 ;  /* 0x00000097229f7221 */ /* 0x000fe20000000000 */
[----:B------:R-:W-:Y:S01]  /*4e10*/  FADD R34, R140, R111 ;  /* 0x0000006f8c227221 */ /* 0x000fe20000000000 */
[----:B------:R-:W-:Y:S01]  /*4e20*/  FADD R50, R50, R139 ;  /* 0x0000008b32327221 */ /* 0x000fe20000000000 */
[----:B------:R-:W1:Y:S01]  /*4e30*/  MUFU.EX2 R131, R131 ;  /* 0x0000008300837308 */ /* 0x000e620000000800 */
[----:B---3--:R-:W-:Y:S01]  /*4e40*/  @!P4 FMUL R129, R129, R129 ;  /* 0x000000818181c220 */ /* 0x008fe20000400000 */
[----:B------:R-:W-:Y:S01]  /*4e50*/  FSETP.GEU.AND P4, PT, R133, -126, PT ;  /* 0xc2fc00008500780b */ /* 0x000fe20003f8e000 */
[----:B------:R-:W-:Y:S01]  /*4e60*/  FADD R74, R30, R87 ;  /* 0x000000571e4a7221 */ /* 0x000fe20000000000 */
[----:B------:R-:W-:Y:S01]  /*4e70*/  FADD R30, R31, R98 ;  /* 0x000000621f1e7221 */ /* 0x000fe20000000000 */
[----:B------:R-:W-:Y:S01]  /*4e80*/  FADD R87, R63, R166 ;  /* 0x000000a63f577221 */ /* 0x000fe20000000000 */
[----:B------:R-:W-:Y:S01]  /*4e90*/  FADD R151, R162, R129 ;  /* 0x00000081a2977221 */ /* 0x000fe20000000000 */
[----:B------:R-:W-:Y:S01]  /*4ea0*/  @!P2 FMUL R5, R5, 0.5 ;  /* 0x3f0000000505a820 */ /* 0x000fe20000400000 */
[----:B------:R-:W-:Y:S01]  /*4eb0*/  FADD R149, R58, R149 ;  /* 0x000000953a957221 */ /* 0x000fe20000000000 */
[----:B--2---:R-:W-:Y:S01]  /*4ec0*/  @!P1 FMUL R142, R142, R142 ;  /* 0x0000008e8e8e9220 */ /* 0x004fe20000400000 */
[----:B------:R-:W-:Y:S01]  /*4ed0*/  FSETP.GEU.AND P1, PT, R14, -126, PT ;  /* 0xc2fc00000e00780b */ /* 0x000fe20003f2e000 */
[----:B------:R-:W-:Y:S01]  /*4ee0*/  FADD R82, R30, R87 ;  /* 0x000000571e527221 */ /* 0x000fe20000000000 */
[----:B------:R-:W-:Y:S01]  /*4ef0*/  FADD R87, R79, R138 ;  /* 0x0000008a4f577221 */ /* 0x000fe20000000000 */
[----:B------:R-:W-:Y:S01]  /*4f00*/  FADD R30, R47, R114 ;  /* 0x000000722f1e7221 */ /* 0x000fe20000000000 */
[----:B------:R2:W3:Y:S01]  /*4f10*/  MUFU.EX2 R146, R5 ;  /* 0x0000000500927308 */ /* 0x0004e20000000800 */
[----:B------:R-:W-:Y:S01]  /*4f20*/  @!P4 FMUL R133, R133, 0.5 ;  /* 0x3f0000008585c820 */ /* 0x000fe20000400000 */
[----:B------:R-:W-:Y:S01]  /*4f30*/  FADD R163, R34, R151 ;  /* 0x0000009722a37221 */ /* 0x000fe20000000000 */
[----:B-1----:R-:W-:Y:S01]  /*4f40*/  @!P5 FMUL R131, R131, R131 ;  /* 0x000000838383d220 */ /* 0x002fe20000400000 */
[----:B------:R-:W-:Y:S01]  /*4f50*/  FSETP.GEU.AND P5, PT, R6, -126, PT ;  /* 0xc2fc00000600780b */ /* 0x000fe20003fae000 */
[----:B------:R-:W-:Y:S01]  /*4f60*/  FADD R161, R30, R87 ;  /* 0x000000571ea17221 */ /* 0x000fe20000000000 */
[----:B------:R-:W-:Y:S01]  /*4f70*/  FADD R34, R51, R118 ;  /* 0x0000007633227221 */ /* 0x000fe20000000000 */
[----:B------:R-:W-:Y:S01]  /*4f80*/  FADD R153, R83, R142 ;  /* 0x0000008e53997221 */ /* 0x000fe20000000000 */
[----:B------:R-:W1:Y:S01]  /*4f90*/  MUFU.EX2 R133, R133 ;  /* 0x0000008500857308 */ /* 0x000e620000000800 */
[----:B------:R-:W-:Y:S01]  /*4fa0*/  @!P1 FMUL R14, R14, 0.5 ;  /* 0x3f0000000e0e9820 */ /* 0x000fe20000400000 */
[----:B--2---:R-:W-:Y:S01]  /*4fb0*/  FADD R5, R120, R91 ;  /* 0x0000005b78057221 */ /* 0x004fe20000000000 */
[----:B------:R-:W-:Y:S01]  /*4fc0*/  FADD R30, R128, R99 ;  /* 0x00000063801e7221 */ /* 0x000fe20000000000 */
[----:B------:R-:W-:Y:S01]  /*4fd0*/  FADD R151, R156, R125 ;  /* 0x0000007d9c977221 */ /* 0x000fe20000000000 */
[----:B------:R-:W-:Y:S01]  /*4fe0*/  FADD R155, R164, R131 ;  /* 0x00000083a49b7221 */ /* 0x000fe20000000000 */
[----:B------:R-:W-:Y:S01]  /*4ff0*/  FADD R78, R5, R66 ;  /* 0x00000042054e7221 */ /* 0x000fe20000000000 */
[----:B------:R-:W-:Y:S01]  /*5000*/  FADD R5, R124, R95 ;  /* 0x0000005f7c057221 */ /* 0x000fe20000000000 */
[----:B------:R-:W2:Y:S01]  /*5010*/  MUFU.EX2 R14, R14 ;  /* 0x0000000e000e7308 */ /* 0x000ea20000000800 */
[----:B------:R-:W-:Y:S01]  /*5020*/  @!P5 FMUL R6, R6, 0.5 ;  /* 0x3f0000000606d820 */ /* 0x000fe20000400000 */
[----:B------:R-:W-:Y:S01]  /*5030*/  FADD R66, R154, R123 ;  /* 0x0000007b9a427221 */ /* 0x000fe20000000000 */
[----:B---3--:R-:W-:Y:S01]  /*5040*/  @!P2 FMUL R146, R146, R146 ;  /* 0x000000929292a220 */ /* 0x008fe20000400000 */
[----:B------:R-:W-:Y:S01]  /*5050*/  FADD R165, R34, R153 ;  /* 0x0000009922a57221 */ /* 0x000fe20000000000 */
[----:B------:R-:W-:Y:S01]  /*5060*/  FADD R150, R30, R151 ;  /* 0x000000971e967221 */ /* 0x000fe20000000000 */
[----:B------:R-:W-:Y:S01]  /*5070*/  FADD R86, R5, R66 ;  /* 0x0000004205567221 */ /* 0x000fe20000000000 */
[----:B------:R-:W-:Y:S01]  /*5080*/  FADD R5, R35, R102 ;  /* 0x0000006623057221 */ /* 0x000fe20000000000 */
[----:B------:R3:W4:Y:S01]  /*5090*/  MUFU.EX2 R87, R6 ;  /* 0x0000000600577308 */ /* 0x0007220000000800 */
[----:B------:R-:W-:Y:S01]  /*50a0*/  FADD R66, R144, R115 ;  /* 0x0000007390427221 */ /* 0x000fe20000000000 */
[----:B-1----:R-:W-:Y:S01]  /*50b0*/  @!P4 FMUL R133, R133, R133 ;  /* 0x000000858585c220 */ /* 0x002fe20000400000 */
[----:B------:R-:W-:Y:S01]  /*50c0*/  FADD R70, R5, R70 ;  /* 0x0000004605467221 */ /* 0x000fe20000000000 */
[----:B------:R-:W-:Y:S01]  /*50d0*/  FADD R5, R39, R106 ;  /* 0x0000006a27057221 */ /* 0x000fe20000000000 */
[----:B------:R-:W-:Y:S01]  /*50e0*/  FADD R167, R66, R155 ;  /* 0x0000009b42a77221 */ /* 0x000fe20000000000 */
[----:B------:R-:W-:Y:S01]  /*50f0*/  FADD R66, R71, R146 ;  /* 0x0000009247427221 */ /* 0x000fe20000000000 */
[----:B------:R-:W-:Y:S01]  /*5100*/  FADD R30, R55, R122 ;  /* 0x0000007a371e7221 */ /* 0x000fe20000000000 */
[----:B------:R-:W-:Y:S01]  /*5110*/  FADD R151, R158, R133 ;  /* 0x000000859e977221 */ /* 0x000fe20000000000 */
[----:B--2---:R-:W-:Y:S01]  /*5120*/  @!P1 FMUL R14, R14, R14 ;  /* 0x0000000e0e0e9220 */ /* 0x004fe20000400000 */
[----:B---3--:R-:W-:Y:S01]  /*5130*/  FADD R6, R132, R103 ;  /* 0x0000006784067221 */ /* 0x008fe20000000000 */
[----:B------:R-:W-:Y:S01]  /*5140*/  FADD R34, R148, R121 ;  /* 0x0000007994227221 */ /* 0x000fe20000000000 */
[----:B------:R-:W-:Y:S01]  /*5150*/  FADD R5, R5, R66 ;  /* 0x0000004205057221 */ /* 0x000fe20000000000 */
[----:B------:R-:W-:Y:S01]  /*5160*/  FADD R153, R117, R14 ;  /* 0x0000000e75997221 */ /* 0x000fe20000000000 */
[----:B------:R-:W-:Y:S01]  /*5170*/  FADD R6, R6, R151 ;  /* 0x0000009706067221 */ /* 0x000fe20000000000 */
[----:B------:R-:W-:Y:S01]  /*5180*/  FADD R137, R26, R137 ;  /* 0x000000891a897221 */ /* 0x000fe20000000000 */
[----:B------:R-:W-:Y:S01]  /*5190*/  FADD R46, R46, R145 ;  /* 0x000000912e2e7221 */ /* 0x000fe20000000000 */
[----:B----4-:R-:W-:Y:S01]  /*51a0*/  @!P5 FMUL R87, R87, R87 ;  /* 0x000000575757d220 */ /* 0x010fe20000400000 */
[----:B------:R-:W-:Y:S01]  /*51b0*/  FADD R30, R30, R153 ;  /* 0x000000991e1e7221 */ /* 0x000fe20000000000 */
        /* <DEDUP_REMOVED lines=20> */
[----:B------:R-:W-:Y:S01]  /*5300*/  MOV R6, UR7 ;  /* 0x0000000700067c02 */ /* 0x000fe20008000f00 */
[----:B------:R-:W-:Y:S01]  /*5310*/  FADD R137, R42, R137 ;  /* 0x000000892a897221 */ /* 0x000fe20000000000 */
[----:B------:R-:W-:Y:S01]  /*5320*/  FADD R38, R38, R135 ;  /* 0x0000008726267221 */ /* 0x000fe20000000000 */
[----:B------:R-:W-:Y:S01]  /*5330*/  FADD R78, R78, R155 ;  /* 0x0000009b4e4e7221 */ /* 0x000fe20000000000 */
[----:B------:R-:W-:Y:S01]  /*5340*/  FADD R5, R74, R5 ;  /* 0x000000054a057221 */ /* 0x000fe20000000000 */
[----:B------:R-:W-:Y:S01]  /*5350*/  F2FP.F16.F32.PACK_AB R42, R25, R16 ;  /* 0x00000010192a723e */ /* 0x000fe200000000ff */
[----:B------:R1:W-:Y:S01]  /*5360*/  SYNCS.ARRIVE.TRANS64.A1T0 RZ, [R6+UR38], RZ ;  /* 0x000000ff06ff79a7 */ /* 0x0003e20008100026 */
[----:B------:R-:W-:Y:S01]  /*5370*/  F2FP.F16.F32.PACK_AB R44, R29, R44 ;  /* 0x0000002c1d2c723e */ /* 0x000fe200000000ff */
[----:B------:R-:W-:Y:S01]  /*5380*/  FADD R5, R5, R78 ;  /* 0x0000004e05057221 */ /* 0x000fe20000000000 */
[----:B------:R-:W-:-:S02]  /*5390*/  F2FP.F16.F32.PACK_AB R58, R60, R57 ;  /* 0x000000393c3a723e */ /* 0x000fc400000000ff */
[----:B------:R-:W-:Y:S02]  /*53a0*/  F2FP.F16.F32.PACK_AB R25, R120, R27 ;  /* 0x0000001b7819723e */ /* 0x000fe400000000ff */
[----:B------:R-:W-:Y:S01]  /*53b0*/  F2FP.F16.F32.PACK_AB R46, R33, R18 ;  /* 0x00000012212e723e */ /* 0x000fe200000000ff */
[----:B-1----:R-:W-:Y:S01]  /*53c0*/  FADD R6, R38, R137 ;  /* 0x0000008926067221 */ /* 0x002fe20000000000 */
[----:B------:R-:W-:Y:S02]  /*53d0*/  F2FP.F16.F32.PACK_AB R48, R37, R48 ;  /* 0x000000302530723e */ /* 0x000fe400000000ff */
[----:B------:R-:W-:Y:S02]  /*53e0*/  F2FP.F16.F32.PACK_AB R60, R64, R61 ;  /* 0x0000003d403c723e */ /* 0x000fe400000000ff */
[----:B------:R-:W-:Y:S02]  /*53f0*/  F2FP.F16.F32.PACK_AB R27, R124, R31 ;  /* 0x0000001f7c1b723e */ /* 0x000fe400000000ff */
[----:B------:R-:W-:-:S02]  /*5400*/  F2FP.F16.F32.PACK_AB R29, R128, R35 ;  /* 0x00000023801d723e */ /* 0x000fc400000000ff */
[----:B------:R-:W-:Y:S02]  /*5410*/  F2FP.F16.F32.PACK_AB R50, R41, R20 ;  /* 0x000000142932723e */ /* 0x000fe400000000ff */
[----:B------:R-:W-:Y:S02]  /*5420*/  F2FP.F16.F32.PACK_AB R54, R49, R22 ;  /* 0x000000163136723e */ /* 0x000fe400000000ff */
        /* <DEDUP_REMOVED lines=45> */
[----:B------:R-:W-:Y:S01]  /*5700*/  F2FP.F16.F32.PACK_AB R85, R131, R142 ;  /* 0x0000008e8355723e */ /* 0x000fe200000000ff */
[----:B------:R-:W-:Y:S06]  /*5710*/  @!P0 BRA `(.L_x_19) ;  /* 0x0000000000048947 */ /* 0x000fec0003800000 */
[----:B------:R-:W-:Y:S01]  /*5720*/  BPT.TRAP 0x1 ;  /* 0x000000040000795c */ /* 0x000fe20000300000 */
.L_x_19:
[----:B------:R-:W1:Y:S02]  /*5730*/  SYNCS.PHASECHK.TRANS64.TRYWAIT P1, [UR36+0x4d008], R3 ;  /* 0x04d00803ff0075a7 */ /* 0x000e640008020164 */
[----:B-1----:R-:W-:Y:S05]  /*5740*/  @!P1 BRA `(.L_x_20) ;  /* 0x000000cc00149947 */ /* 0x002fea0003800000 */
.L_x_102:
[----:B------:R-:W-:Y:S01]  /*5750*/  UIADD3 UR10, UR5, 0xe00, URZ ;  /* 0x00000e00050a7890 */ /* 0x000fe2000fffe03f */
[----:B------:R-:W-:Y:S01]  /*5760*/  WARPGROUP.ARRIVE ;  /* 0x00000000000079c5 */ /* 0x000fe20000000000 */
[----:B------:R-:W-:Y:S01]  /*5770*/  UMOV UR11, 0xc0000010 ;  /* 0xc0000010000b7882 */ /* 0x000fe20000000000 */
[----:B------:R-:W-:Y:S01]  /*5780*/  UIADD3 UR14, UR5, 0x1000, URZ ;  /* 0x00001000050e7890 */ /* 0x000fe2000fffe03f */
[----:B------:R-:W-:Y:S01]  /*5790*/  F2FP.F16.F32.PACK_AB R87, R87, R14 ;  /* 0x0000000e5757723e */ /* 0x000fe200000000ff */
[----:B------:R-:W-:Y:S01]  /*57a0*/  UMOV UR15, 0xc0000010 ;  /* 0xc0000010000f7882 */ /* 0x000fe20000000000 */
[----:B------:R-:W-:Y:S01]  /*57b0*/  UIADD3 UR18, UR5, 0x1200, URZ ;  /* 0x0000120005127890 */ /* 0x000fe2000fffe03f */
[----:B------:R-:W-:Y:S02]  /*57c0*/  UMOV UR19, 0xc0000010 ;  /* 0xc000001000137882 */ /* 0x000fe40000000000 */
[----:B------:R-:W-:Y:S01]  /*57d0*/  HGMMA.64x16x16.F32 R200, R24, gdesc[UR8].tnspB, RZ, !UPT, gsb0 ;  /* 0x4020000818c87df0 */ /* 0x000fe2000c0008ff */
[----:B------:R-:W-:Y:S01]  /*57e0*/  UIADD3 UR22, UR5, 0x1400, URZ ;  /* 0x0000140005167890 */ /* 0x000fe2000fffe03f */
[----:B------:R-:W-:Y:S01]  /*57f0*/  UMOV UR23, 0xc0000010 ;  /* 0xc000001000177882 */ /* 0x000fe20000000000 */
[----:B------:R-:W-:Y:S01]  /*5800*/  UIADD3 UR10, UR5, 0x1600, URZ ;  /* 0x00001600050a7890 */ /* 0x000fe2000fffe03f */
[----:B------:R-:W-:Y:S01]  /*5810*/  UMOV UR11, 0xc0000010 ;  /* 0xc0000010000b7882 */ /* 0x000fe20000000000 */
[----:B------:R-:W-:-:S02]  /*5820*/  WARPGROUP.DEPBAR.LE gsb0, 0x0 ;  /* 0x00008000000079c5 */ /* 0x000fc40000010000 */
[----:B------:R-:W-:-:S06]  /*5830*/  WARPGROUP.ARRIVE ;  /* 0x00000000000079c5 */ /* 0x000fcc0000000000 */
[----:B------:R-:W-:Y:S01]  /*5840*/  HGMMA.64x16x16.F32 R192, R24, gdesc[UR12].tnspB, RZ, !UPT, gsb0 ;  /* 0x4020000c18c07df0 */ /* 0x000fe2000c0008ff */
[----:B------:R-:W-:Y:S01]  /*5850*/  UIADD3 UR14, UR5, 0x1800, URZ ;  /* 0x00001800050e7890 */ /* 0x000fe2000fffe03f */
[----:B------:R-:W-:Y:S01]  /*5860*/  UMOV UR15, 0xc0000010 ;  /* 0xc0000010000f7882 */ /* 0x000fe20000000000 */
[----:B------:R-:W-:Y:S02]  /*5870*/  WARPGROUP.DEPBAR.LE gsb0, 0x0 ;  /* 0x00008000000079c5 */ /* 0x000fe40000010000 */
        /* <DEDUP_REMOVED lines=26> */
[----:B------:R-:W-:Y:S01]  /*5a20*/  HGMMA.64x16x16.F32 R200, R28, gdesc[UR8].tnspB, R200, gsb0 ;  /* 0x402000081cc87df0 */ /* 0x000fe200080008c8 */
        /* <DEDUP_REMOVED lines=504> */
[----:B------:R-:W-:Y:S03]  /*79b0*/  HGMMA.64x16x16.F32 R176, R84, gdesc[UR20].tnspB, R176, gsb0 ;  /* 0x4020001454b07df0 */ /* 0x000fe600080008b0 */
        /* <DEDUP_REMOVED lines=10> */
[----:B------:R-:W-:Y:S05]  /*7a60*/  @!P0 BRA `(.L_x_21) ;  /* 0x0000000000048947 */ /* 0x000fea0003800000 */
[----:B------:R-:W-:Y:S01]  /*7a70*/  BPT.TRAP 0x1 ;  /* 0x000000040000795c */ /* 0x000fe20000300000 */
.L_x_21:
[----:B------:R-:W-:Y:S02]  /*7a80*/  UISETP.GT.U32.AND UP0, UPT, UR4, 0x1, UPT ;  /* 0x000000010400788c */ /* 0x000fe4000bf04070 */
[----:B------:R-:W-:-:S04]  /*7a90*/  UIADD3 UR7, UR36, 0x4d028, URZ ;  /* 0x0004d02824077890 */ /* 0x000fc8000fffe03f */
[----:B------:R-:W-:Y:S01]  /*7aa0*/  PLOP3.LUT P1, PT, PT, PT, UP0, 0x80, 0x0 ;  /* 0x000000000000781c */ /* 0x000fe20003f2f008 */
[----:B------:R-:W-:-:S09]  /*7ab0*/  UPRMT UR7, URZ, 0x654, UR7 ;  /* 0x000006543f077896 */ /* 0x000fd20008000007 */
[----:B------:R-:W-:Y:S03]  /*7ac0*/  SYNCS.ARRIVE.TRANS64.RED.A1T0 RZ, [UR7], RZ ;  /* 0x000000ffffff79a7 */ /* 0x000fe60008100407 */
[----:B------:R-:W-:Y:S05]  /*7ad0*/  @P1 BRA `(.L_x_22) ;  /* 0x0000000000041947 */ /* 0x000fea0003800000 */
[----:B------:R-:W-:Y:S01]  /*7ae0*/  BPT.TRAP 0x1 ;  /* 0x000000040000795c */ /* 0x000fe20000300000 */
.L_x_22:
[----:B-1----:R-:W1:Y:S02]  /*7af0*/  LDC R3, c[0x0][0x28c] ;  /* 0x0000a300ff037b82 */ /* 0x002e640000000800 */
[----:B-1----:R-:W-:-:S13]  /*7b00*/  ISETP.GE.AND P2, PT, R3, 0x101, PT ;  /* 0x000001010300780c */ /* 0x002fda0003f46270 */
[----:B------:R-:W-:Y:S05]  /*7b10*/  @!P2 BRA `(.L_x_23) ;  /* 0x0000006800a8a947 */ /* 0x000fea0003800000 */
[----:B------:R-:W-:Y:S01]  /*7b20*/  IADD3 R3, R3, 0xff, RZ ;  /* 0x000000ff03037810 */ /* 0x000fe20007ffe0ff */
[----:B------:R-:W-:Y:S01]  /*7b30*/  UMOV UR7, 0x2 ;  /* 0x0000000200077882 */ /* 0x000fe20000000000 */
[----:B------:R-:W-:Y:S01]  /*7b40*/  MOV R8, R0 ;  /* 0x0000000000087202 */ /* 0x000fe20000000f00 */
[----:B------:R-:W-:Y:S01]  /*7b50*/  UMOV UR4, 0x1 ;  /* 0x0000000100047882 */ /* 0x000fe20000000000 */
[----:B------:R-:W-:Y:S01]  /*7b60*/  SHF.R.S32.HI R4, RZ, 0x1f, R3 ;  /* 0x0000001fff047819 */ /* 0x000fe20000011403 */
[----:B------:R-:W-:Y:S01]  /*7b70*/  ULDC UR38, c[0x0][0x604] ;  /* 0x0001810000267ab9 */ /* 0x000fe20000000800 */
[----:B------:R-:W-:Y:S02]  /*7b80*/  MOV R9, R2 ;  /* 0x0000000200097202 */ /* 0x000fe40000000f00 */
[----:B------:R-:W-:Y:S02]  /*7b90*/  LEA.HI R4, R4, R3, RZ, 0x8 ;  /* 0x0000000304047211 */ /* 0x000fe400078f40ff */
[----:B------:R-:W-:-:S02]  /*7ba0*/  MOV R3, RZ ;  /* 0x000000ff00037202 */ /* 0x000fc40000000f00 */
[----:B------:R-:W-:-:S07]  /*7bb0*/  SHF.R.S32.HI R4, RZ, 0x8, R4 ;  /* 0x00000008ff047819 */ /* 0x000fce0000011404 */
.L_x_34:
[----:B------:R-:W-:-:S13]  /*7bc0*/  PLOP3.LUT P3, PT, PT, PT, UP1, 0x80, 0x0 ;  /* 0x000000000000781c */ /* 0x000fda0003f6f018 */
[----:B------:R-:W-:Y:S05]  /*7bd0*/  @!P3 BRA `(.L_x_24) ;  /* 0x000000000004b947 */ /* 0x000fea0003800000 */
[----:B------:R-:W-:Y:S01]  /*7be0*/  BPT.TRAP 0x1 ;  /* 0x000000040000795c */ /* 0x000fe20000300000 */
.L_x_24:
[----:B------:R-:W-:Y:S01]  /*7bf0*/  ULEA UR10, UR7, UR36, 0x3 ;  /* 0x00000024070a7291 */ /* 0x000fe2000f8e183f */
[----:B------:R-:W-:-:S08]  /*7c00*/  SHF.L.U32 R0, R3, 0x1f, RZ ;  /* 0x0000001f03007819 */ /* 0x000fd000000006ff */
[----:B------:R-:W1:Y:S02]  /*7c10*/  SYNCS.PHASECHK.TRANS64.TRYWAIT P2, [UR10+0x4d000], R0 ;  /* 0x04d00000ff0075a7 */ /* 0x000e64000804014a */
[----:B-1----:R-:W-:Y:S05]  /*7c20*/  @!P2 BRA `(.L_x_25) ;  /* 0x000000a400f4a947 */ /* 0x002fea0003800000 */
.L_x_103:
[----:B------:R-:W-:Y:S01]  /*7c30*/  UIMAD UR10, UR7, 0xe00, UR6 ;  /* 0x00000e00070a78a4 */ /* 0x000fe2000f8e0206 */
[----:B------:R-:W-:Y:S01]  /*7c40*/  WARPGROUP.ARRIVE ;  /* 0x00000000000079c5 */ /* 0x000fe20000000000 */
[----:B------:R-:W-:Y:S01]  /*7c50*/  UMOV UR11, 0xc0000010 ;  /* 0xc0000010000b7882 */ /* 0x000fe20000000000 */
[----:B------:R-:W-:Y:S01]  /*7c60*/  UMOV UR15, 0xc0000010 ;  /* 0xc0000010000f7882 */ /* 0x000fe20000000000 */
[----:B------:R-:W-:Y:S02]  /*7c70*/  UIADD3 UR14, UR10, 0x200, URZ ;  /* 0x000002000a0e7890 */ /* 0x000fe4000fffe03f */
[----:B------:R-:W-:Y:S01]  /*7c80*/  UIADD3 UR18, UR10, 0x400, URZ ;  /* 0x000004000a127890 */ /* 0x000fe2000fffe03f */
[----:B------:R-:W-:Y:S02]  /*7c90*/  UMOV UR19, 0xc0000010 ;  /* 0xc000001000137882 */ /* 0x000fe40000000000 */
[----:B------:R-:W-:Y:S01]  /*7ca0*/  HGMMA.64x256x16.F32 R24, gdesc[UR8], RZ, !UPT, gsb0 ;  /* 0x03e00000081879f0 */ /* 0x000fe2000c0008ff */
[----:B------:R-:W-:Y:S01]  /*7cb0*/  UIADD3 UR22, UR10, 0x600, URZ ;  /* 0x000006000a167890 */ /* 0x000fe2000fffe03f */
[----:B------:R-:W-:Y:S01]  /*7cc0*/  UMOV UR23, 0xc0000010 ;  /* 0xc000001000177882 */ /* 0x000fe20000000000 */
[----:B------:R-:W-:Y:S01]  /*7cd0*/  UIADD3 UR26, UR10, 0x800, URZ ;  /* 0x000008000a1a7890 */ /* 0x000fe2000fffe03f */
[----:B------:R-:W-:Y:S01]  /*7ce0*/  UMOV UR27, 0xc0000010 ;  /* 0xc0000010001b7882 */ /* 0x000fe20000000000 */
[----:B------:R-:W-:Y:S01]  /*7cf0*/  UIADD3 UR30, UR10, 0xa00, URZ ;  /* 0x00000a000a1e7890 */ /* 0x000fe2000fffe03f */
[----:B------:R-:W-:Y:S01]  /*7d00*/  UMOV UR31, 0xc0000010 ;  /* 0xc0000010001f7882 */ /* 0x000fe20000000000 */
[----:B------:R-:W-:Y:S01]  /*7d10*/  UIADD3 UR34, UR10, 0xc00, URZ ;  /* 0x00000c000a227890 */ /* 0x000fe2000fffe03f */
[----:B------:R-:W-:Y:S01]  /*7d20*/  UMOV UR35, 0xc0000010 ;  /* 0xc000001000237882 */ /* 0x000fe20000000000 */
[----:B------:R-:W-:-:S04]  /*7d30*/  UIADD3 UR7, UR7, 0x1, URZ ;  /* 0x0000000107077890 */ /* 0x000fc8000fffe03f */
[----:B------:R-:W-:-:S04]  /*7d40*/  UISETP.NE.AND UP0, UPT, UR7, 0x5, UPT ;  /* 0x000000050700788c */ /* 0x000fc8000bf05270 */
[----:B------:R-:W-:Y:S02]  /*7d50*/  USEL UR10, URZ, 0x1, UP0 ;  /* 0x000000013f0a7887 */ /* 0x000fe40008000000 */
[----:B------:R-:W-:-:S04]  /*7d60*/  USEL UR7, UR7, URZ, UP0 ;  /* 0x0000003f07077287 */ /* 0x000fc80008000000 */
[----:B------:R-:W-:Y:S01]  /*7d70*/  LOP3.LUT R3, R3, UR10, RZ, 0x3c, !PT ;  /* 0x0000000a03037c12 */ /* 0x000fe2000f8e3cff */
[----:B------:R-:W-:Y:S02]  /*7d80*/  WARPGROUP.DEPBAR.LE gsb0, 0x0 ;  /* 0x00008000000079c5 */ /* 0x000fe40000010000 */
[----:B------:R-:W-:-:S06]  /*7d90*/  WARPGROUP.ARRIVE ;  /* 0x00000000000079c5 */ /* 0x000fcc0000000000 */
[----:B------:R-:W-:Y:S03]  /*7da0*/  HGMMA.64x256x16.F32 R24, gdesc[UR12], R24, gsb0 ;  /* 0x03e000000c1879f0 */ /* 0x000fe60008000818 */
        /* <DEDUP_REMOVED lines=21> */
[----:B------:R-:W-:Y:S05]  /*7f00*/  @!P3 BRA `(.L_x_26) ;  /* 0x000000000004b947 */ /* 0x000fea0003800000 */
[----:B------:R-:W-:Y:S01]  /*7f10*/  BPT.TRAP 0x1 ;  /* 0x000000040000795c */ /* 0x000fe20000300000 */
.L_x_26:
[----:B-1----:R-:W-:Y:S01]  /*7f20*/  FMNMX R0, R24, R8, !PT ;  /* 0x0000000818007209 */ /* 0x002fe20007800000 */
[----:B------:R-:W-:-:S03]  /*7f30*/  ULEA UR10, UR7, UR36, 0x3 ;  /* 0x00000024070a7291 */ /* 0x000fc6000f8e183f */
        /* <DEDUP_REMOVED lines=62> */
[----:B------:R-:W-:-:S05]  /*8320*/  FMNMX R2, R149, R0, !PT ;  /* 0x0000000095027209 */ /* 0x000fca0007800000 */
[----:B------:R-:W1:Y:S02]  /*8330*/  SHFL.BFLY PT, R7, R2, 0x1, 0x1f ;  /* 0x0c201f0002077f89 */ /* 0x000e6400000e0000 */
[----:B-1----:R-:W-:Y:S02]  /*8340*/  FMNMX R11, R2, R7, !PT ;  /* 0x00000007020b7209 */ /* 0x002fe40007800000 */
[----:B------:R-:W-:-:S03]  /*8350*/  FMNMX R2, R26, R9, !PT ;  /* 0x000000091a027209 */ /* 0x000fc60007800000 */
[----:B------:R-:W1:Y:S02]  /*8360*/  SHFL.BFLY PT, R0, R11, 0x2, 0x1f ;  /* 0x0c401f000b007f89 */ /* 0x000e6400000e0000 */
[----:B-1----:R-:W-:-:S04]  /*8370*/  FMNMX R0, R11, R0, !PT ;  /* 0x000000000b007209 */ /* 0x002fc80007800000 */
[----:B------:R-:W-:-:S04]  /*8380*/  FSETP.NEU.AND P2, PT, R0, -INF , PT ;  /* 0xff8000000000780b */ /* 0x000fc80003f4d000 */
[----:B------:R-:W-:-:S05]  /*8390*/  FSEL R7, R0, RZ, P2 ;  /* 0x000000ff00077208 */ /* 0x000fca0001000000 */
[----:B------:R-:W-:-:S04]  /*83a0*/  FMUL R10, R7, UR38 ;  /* 0x00000026070a7c20 */ /* 0x000fc80008400000 */
[--C-:B------:R-:W-:Y:S01]  /*83b0*/  FFMA R12, R25, UR38, -R10.reuse ;  /* 0x00000026190c7c23 */ /* 0x100fe2000800080a */
[--C-:B------:R-:W-:Y:S01]  /*83c0*/  FFMA R13, R28, UR38, -R10.reuse ;  /* 0x000000261c0d7c23 */ /* 0x100fe2000800080a */
[--C-:B------:R-:W-:Y:S01]  /*83d0*/  FFMA R14, R29, UR38, -R10.reuse ;  /* 0x000000261d0e7c23 */ /* 0x100fe2000800080a */
[--C-:B------:R-:W-:Y:S01]  /*83e0*/  FFMA R17, R36, UR38, -R10.reuse ;  /* 0x0000002624117c23 */ /* 0x100fe2000800080a */
[--C-:B------:R-:W-:Y:S01]  /*83f0*/  FFMA R15, R32, UR38, -R10.reuse ;  /* 0x00000026200f7c23 */ /* 0x100fe2000800080a */
[----:B------:R-:W-:Y:S01]  /*8400*/  FSETP.GEU.AND P2, PT, R12, -126, PT ;  /* 0xc2fc00000c00780b */ /* 0x000fe20003f4e000 */
        /* <DEDUP_REMOVED lines=9> */
[--C-:B------:R-:W-:Y:S01]  /*84a0*/  FFMA R16, R33, UR38, -R10.reuse ;  /* 0x0000002621107c23 */ /* 0x100fe2000800080a */
[--C-:B------:R-:W-:Y:S01]  /*84b0*/  FFMA R23, R48, UR38, -R10.reuse ;  /* 0x0000002630177c23 */ /* 0x100fe2000800080a */
[--C-:B------:R-:W-:Y:S01]  /*84c0*/  FFMA R29, R56, UR38, -R10.reuse ;  /* 0x00000026381d7c23 */ /* 0x100fe2000800080a */
[----:B------:R-:W-:Y:S01]  /*84d0*/  @!P2 FMUL R12, R12, 0.5 ;  /* 0x3f0000000c0ca820 */ /* 0x000fe20000400000 */
[--C-:B------:R-:W-:Y:S01]  /*84e0*/  FFMA R25, R52, UR38, -R10.reuse ;  /* 0x0000002634197c23 */ /* 0x100fe2000800080a */
[----:B------:R-:W-:Y:S01]  /*84f0*/  @!P6 FMUL R13, R13, 0.5 ;  /* 0x3f0000000d0de820 */ /* 0x000fe20000400000 */
[--C-:B------:R-:W-:Y:S01]  /*8500*/  FFMA R21, R44, UR38, -R10.reuse ;  /* 0x000000262c157c23 */ /* 0x100fe2000800080a */
[----:B------:R-:W-:Y:S01]  /*8510*/  @!P5 FMUL R14, R14, 0.5 ;  /* 0x3f0000000e0ed820 */ /* 0x000fe20000400000 */
[--C-:B------:R-:W-:Y:S01]  /*8520*/  FFMA R32, R57, UR38, -R10.reuse ;  /* 0x0000002639207c23 */ /* 0x100fe2000800080a */
[----:B------:R-:W1:Y:S01]  /*8530*/  MUFU.EX2 R12, R12 ;  /* 0x0000000c000c7308 */ /* 0x000e620000000800 */
[----:B------:R-:W-:Y:S01]  /*8540*/  @!P4 FMUL R15, R15, 0.5 ;  /* 0x3f0000000f0fc820 */ /* 0x000fe20000400000 */
[----:B------:R-:W-:Y:S01]  /*8550*/  @!P3 FMUL R24, R24, 0.5 ;  /* 0x3f0000001818b820 */ /* 0x000fe20000400000 */
[--C-:B------:R-:W-:Y:S01]  /*8560*/  FFMA R33, R60, UR38, -R10.reuse ;  /* 0x000000263c217c23 */ /* 0x100fe2000800080a */
[----:B------:R-:W-:Y:S01]  /*8570*/  FMNMX R41, R27, R2, !PT ;  /* 0x000000021b297209 */ /* 0x000fe20007800000 */
[--C-:B------:R-:W-:Y:S01]  /*8580*/  FFMA R40, R65, UR38, -R10.reuse ;  /* 0x0000002641287c23 */ /* 0x100fe2000800080a */
[--C-:B------:R-:W-:Y:S01]  /*8590*/  FFMA R36, R61, UR38, -R10.reuse ;  /* 0x000000263d247c23 */ /* 0x100fe2000800080a */
[--C-:B------:R-:W-:Y:S01]  /*85a0*/  FFMA R28, R53, UR38, -R10.reuse ;  /* 0x00000026351c7c23 */ /* 0x100fe2000800080a */
[----:B------:R-:W2:Y:S01]  /*85b0*/  MUFU.EX2 R13, R13 ;  /* 0x0000000d000d7308 */ /* 0x000ea20000000800 */
[----:B------:R-:W-:Y:S01]  /*85c0*/  FMNMX R2, R30, R41, !PT ;  /* 0x000000291e027209 */ /* 0x000fe20007800000 */
[--C-:B------:R-:W-:Y:S01]  /*85d0*/  FFMA R41, R68, UR38, -R10.reuse ;  /* 0x0000002644297c23 */ /* 0x100fe2000800080a */
[--C-:B------:R-:W-:Y:S01]  /*85e0*/  FFMA R44, R69, UR38, -R10.reuse ;  /* 0x00000026452c7c23 */ /* 0x100fe2000800080a */
[--C-:B------:R-:W-:Y:S01]  /*85f0*/  FFMA R37, R64, UR38, -R10.reuse ;  /* 0x0000002640257c23 */ /* 0x100fe2000800080a */
[----:B------:R-:W-:Y:S01]  /*8600*/  FMNMX R45, R31, R2, !PT ;  /* 0x000000021f2d7209 */ /* 0x000fe20007800000 */
[--C-:B------:R-:W-:Y:S01]  /*8610*/  FFMA R52, R77, UR38, -R10.reuse ;  /* 0x000000264d347c23 */ /* 0x100fe2000800080a */
[--C-:B------:R-:W-:Y:S01]  /*8620*/  FFMA R60, R85, UR38, -R10.reuse ;  /* 0x00000026553c7c23 */ /* 0x100fe2000800080a */
[----:B------:R-:W3:Y:S01]  /*8630*/  MUFU.EX2 R14, R14 ;  /* 0x0000000e000e7308 */ /* 0x000ee20000000800 */
[----:B-1----:R-:W-:Y:S01]  /*8640*/  @!P2 FMUL R12, R12, R12 ;  /* 0x0000000c0c0ca220 */ /* 0x002fe20000400000 */
[----:B------:R-:W-:Y:S01]  /*8650*/  FSETP.GEU.AND P2, PT, R17, -126, PT ;  /* 0xc2fc00001100780b */ /* 0x000fe20003f4e000 */
[--C-:B------:R-:W-:Y:S01]  /*8660*/  FFMA R56, R81, UR38, -R10.reuse ;  /* 0x0000002651387c23 */ /* 0x100fe2000800080a */
[----:B------:R-:W-:Y:S01]  /*8670*/  FMNMX R2, R34, R45, !PT ;  /* 0x0000002d22027209 */ /* 0x000fe20007800000 */
[--C-:B------:R-:W-:Y:S01]  /*8680*/  FFMA R48, R73, UR38, -R10.reuse ;  /* 0x0000002649307c23 */ /* 0x100fe2000800080a */
[--C-:B------:R-:W-:Y:S01]  /*8690*/  FFMA R64, R88, UR38, -R10.reuse ;  /* 0x0000002658407c23 */ /* 0x100fe2000800080a */
[--C-:B------:R-:W-:Y:S01]  /*86a0*/  FFMA R73, R97, UR38, -R10.reuse ;  /* 0x0000002661497c23 */ /* 0x100fe2000800080a */
[----:B------:R-:W1:Y:S01]  /*86b0*/  MUFU.EX2 R15, R15 ;  /* 0x0000000f000f7308 */ /* 0x000e620000000800 */
[----:B--2---:R-:W-:Y:S01]  /*86c0*/  @!P6 FMUL R13, R13, R13 ;  /* 0x0000000d0d0de220 */ /* 0x004fe20000400000 */
[----:B------:R-:W-:Y:S01]  /*86d0*/  FSETP.GEU.AND P6, PT, R18, -126, PT ;  /* 0xc2fc00001200780b */ /* 0x000fe20003fce000 */
[--C-:B------:R-:W-:Y:S01]  /*86e0*/  FFMA R85, R105, UR38, -R10.reuse ;  /* 0x0000002669557c23 */ /* 0x100fe2000800080a */
[----:B------:R-:W-:Y:S01]  /*86f0*/  FMNMX R45, R35, R2, !PT ;  /* 0x00000002232d7209 */ /* 0x000fe20007800000 */
[--C-:B------:R-:W-:Y:S01]  /*8700*/  FFMA R81, R101, UR38, -R10.reuse ;  /* 0x0000002665517c23 */ /* 0x100fe2000800080a */
[--C-:B------:R-:W-:Y:S01]  /*8710*/  FFMA R105, R117, UR38, -R10.reuse ;  /* 0x0000002675697c23 */ /* 0x100fe2000800080a */
[----:B------:R-:W-:Y:S01]  /*8720*/  @!P2 FMUL R17, R17, 0.5 ;  /* 0x3f0000001111a820 */ /* 0x000fe20000400000 */
[----:B------:R2:W4:Y:S01]  /*8730*/  MUFU.EX2 R11, R24 ;  /* 0x00000018000b7308 */ /* 0x0005220000000800 */
[----:B---3--:R-:W-:Y:S01]  /*8740*/  @!P5 FMUL R14, R14, R14 ;  /* 0x0000000e0e0ed220 */ /* 0x008fe20000400000 */
[----:B------:R-:W-:Y:S01]  /*8750*/  FSETP.GEU.AND P5, PT, R19, -126, PT ;  /* 0xc2fc00001300780b */ /* 0x000fe20003fae000 */
[--C-:B------:R-:W-:Y:S01]  /*8760*/  FFMA R101, R113, UR38, -R10.reuse ;  /* 0x0000002671657c23 */ /* 0x100fe2000800080a */
[----:B------:R-:W-:Y:S01]  /*8770*/  FMNMX R2, R38, R45, !PT ;  /* 0x0000002d26027209 */ /* 0x000fe20007800000 */
[--C-:B------:R-:W-:Y:S01]  /*8780*/  FFMA R45, R72, UR38, -R10.reuse ;  /* 0x00000026482d7c23 */ /* 0x100fe2000800080a */
[--C-:B------:R-:W-:Y:S01]  /*8790*/  FFMA R72, R92, UR38, -R10.reuse ;  /* 0x000000265c487c23 */ /* 0x100fe2000800080a */
[----:B------:R-:W-:Y:S01]  /*87a0*/  @!P6 FMUL R18, R18, 0.5 ;  /* 0x3f0000001212e820 */ /* 0x000fe20000400000 */
[----:B------:R-:W3:Y:S01]  /*87b0*/  MUFU.EX2 R17, R17 ;  /* 0x0000001100117308 */ /* 0x000ee20000000800 */
[----:B-1----:R-:W-:Y:S01]  /*87c0*/  @!P4 FMUL R15, R15, R15 ;  /* 0x0000000f0f0fc220 */ /* 0x002fe20000400000 */
[----:B------:R-:W-:Y:S01]  /*87d0*/  FSETP.GEU.AND P4, PT, R20, -126, PT ;  /* 0xc2fc00001400780b */ /* 0x000fe20003f8e000 */
[--C-:B--2---:R-:W-:Y:S01]  /*87e0*/  FFMA R24, R49, UR38, -R10.reuse ;  /* 0x0000002631187c23 */ /* 0x104fe2000800080a */
[----:B------:R-:W-:Y:S01]  /*87f0*/  FMNMX R49, R39, R2, !PT ;  /* 0x0000000227317209 */ /* 0x000fe20007800000 */
[--C-:B------:R-:W-:Y:S01]  /*8800*/  FFMA R92, R104, UR38, -R10.reuse ;  /* 0x00000026685c7c23 */ /* 0x100fe2000800080a */
[--C-:B------:R-:W-:Y:S01]  /*8810*/  FFMA R104, R112, UR38, -R10.reuse ;  /* 0x0000002670687c23 */ /* 0x100fe2000800080a */
[----:B------:R-:W-:Y:S01]  /*8820*/  @!P5 FMUL R19, R19, 0.5 ;  /* 0x3f0000001313d820 */ /* 0x000fe20000400000 */
[----:B------:R-:W1:Y:S01]  /*8830*/  MUFU.EX2 R18, R18 ;  /* 0x0000001200127308 */ /* 0x000e620000000800 */
[----:B----4-:R-:W-:Y:S01]  /*8840*/  @!P3 FMUL R11, R11, R11 ;  /* 0x0000000b0b0bb220 */ /* 0x010fe20000400000 */
[----:B------:R-:W-:Y:S01]  /*8850*/  FSETP.GEU.AND P3, PT, R16, -126, PT ;  /* 0xc2fc00001000780b */ /* 0x000fe20003f6e000 */
[--C-:B------:R-:W-:Y:S01]  /*8860*/  FFMA R112, R120, UR38, -R10.reuse ;  /* 0x0000002678707c23 */ /* 0x100fe2000800080a */
[----:B------:R-:W-:Y:S01]  /*8870*/  FMNMX R2, R42, R49, !PT ;  /* 0x000000312a027209 */ /* 0x000fe20007800000 */
[--C-:B------:R-:W-:Y:S01]  /*8880*/  FFMA R113, R125, UR38, -R10.reuse ;  /* 0x000000267d717c23 */ /* 0x100fe2000800080a */
[--C-:B------:R-:W-:Y:S01]  /*8890*/  FFMA R120, R128, UR38, -R10.reuse ;  /* 0x0000002680787c23 */ /* 0x100fe2000800080a */
[----:B------:R-:W-:Y:S01]  /*88a0*/  @!P4 FMUL R20, R20, 0.5 ;  /* 0x3f0000001414c820 */ /* 0x000fe20000400000 */
[----:B------:R-:W2:Y:S01]  /*88b0*/  MUFU.EX2 R19, R19 ;  /* 0x0000001300137308 */ /* 0x000ea20000000800 */
        /* <DEDUP_REMOVED lines=10> */
[--C-:B------:R-:W-:Y:S01]  /*8960*/  FFMA R129, R141, UR38, -R10.reuse ;  /* 0x000000268d817c23 */ /* 0x100fe2000800080a */
[----:B------:R-:W-:Y:S01]  /*8970*/  FMNMX R2, R46, R49, !PT ;  /* 0x000000312e027209 */ /* 0x000fe20007800000 */
[--C-:B------:R-:W-:Y:S01]  /*8980*/  FFMA R49, R76, UR38, -R10.reuse ;  /* 0x000000264c317c23 */ /* 0x100fe2000800080a */
[--C-:B------:R-:W-:Y:S01]  /*8990*/  FFMA R137, R149, UR38, -R10.reuse ;  /* 0x0000002695897c23 */ /* 0x100fe2000800080a */
[----:B------:R-:W-:Y:S01]  /*89a0*/  @!P2 FMUL R22, R22, 0.5 ;  /* 0x3f0000001616a820 */ /* 0x000fe20000400000 */
[----:B------:R-:W1:Y:S01]  /*89b0*/  MUFU.EX2 R16, R16 ;  /* 0x0000001000107308 */ /* 0x000e620000000800 */
[----:B--2---:R-:W-:Y:S01]  /*89c0*/  @!P5 FMUL R19, R19, R19 ;  /* 0x000000131313d220 */ /* 0x004fe20000400000 */
[----:B------:R-:W-:Y:S01]  /*89d0*/  FSETP.GEU.AND P5, PT, R24, -126, PT ;  /* 0xc2fc00001800780b */ /* 0x000fe20003fae000 */
[--C-:B------:R-:W-:Y:S01]  /*89e0*/  FFMA R136, R144, UR38, -R10.reuse ;  /* 0x0000002690887c23 */ /* 0x100fe2000800080a */
[----:B------:R-:W-:Y:S01]  /*89f0*/  FMNMX R53, R47, R2, !PT ;  /* 0x000000022f357209 */ /* 0x000fe20007800000 */
[----:B------:R-:W-:-:S02]  /*8a00*/  FFMA R148, R148, UR38, -R10 ;  /* 0x0000002694947c23 */ /* 0x000fc4000800080a */
[----:B------:R-:W-:Y:S01]  /*8a10*/  @!P6 FMUL R23, R23, 0.5 ;  /* 0x3f0000001717e820 */ /* 0x000fe20000400000 */
[----:B------:R-:W2:Y:S01]  /*8a20*/  MUFU.EX2 R22, R22 ;  /* 0x0000001600167308 */ /* 0x000ea20000000800 */
[----:B---3--:R-:W-:Y:S01]  /*8a30*/  @!P4 FMUL R20, R20, R20 ;  /* 0x000000141414c220 */ /* 0x008fe20000400000 */
[----:B------:R-:W-:Y:S02]  /*8a40*/  FSETP.GEU.AND P4, PT, R25, -126, PT ;  /* 0xc2fc00001900780b */ /* 0x000fe40003f8e000 */
[----:B------:R-:W-:-:S03]  /*8a50*/  FMNMX R2, R50, R53, !PT ;  /* 0x0000003532027209 */ /* 0x000fc60007800000 */
[----:B------:R-:W-:Y:S01]  /*8a60*/  @!P5 FMUL R24, R24, 0.5 ;  /* 0x3f0000001818d820 */ /* 0x000fe20000400000 */
[----:B------:R-:W3:Y:S01]  /*8a70*/  MUFU.EX2 R23, R23 ;  /* 0x0000001700177308 */ /* 0x000ee20000000800 */
[----:B-1----:R-:W-:Y:S01]  /*8a80*/  @!P3 FMUL R16, R16, R16 ;  /* 0x000000101010b220 */ /* 0x002fe20000400000 */
[----:B------:R-:W-:Y:S02]  /*8a90*/  FSETP.GEU.AND P3, PT, R21, -126, PT ;  /* 0xc2fc00001500780b */ /* 0x000fe40003f6e000 */
[----:B------:R-:W-:-:S03]  /*8aa0*/  FMNMX R53, R51, R2, !PT ;  /* 0x0000000233357209 */ /* 0x000fc60007800000 */
[----:B------:R-:W-:Y:S01]  /*8ab0*/  @!P4 FMUL R25, R25, 0.5 ;  /* 0x3f0000001919c820 */ /* 0x000fe20000400000 */
[----:B------:R-:W1:Y:S01]  /*8ac0*/  MUFU.EX2 R24, R24 ;  /* 0x0000001800187308 */ /* 0x000e620000000800 */
[----:B--2---:R-:W-:Y:S01]  /*8ad0*/  @!P2 FMUL R22, R22, R22 ;  /* 0x000000161616a220 */ /* 0x004fe20000400000 */
[----:B------:R-:W-:Y:S02]  /*8ae0*/  FSETP.GEU.AND P2, PT, R29, -126, PT ;  /* 0xc2fc00001d00780b */ /* 0x000fe40003f4e000 */
[----:B------:R-:W-:Y:S01]  /*8af0*/  FMNMX R2, R54, R53, !PT ;  /* 0x0000003536027209 */ /* 0x000fe20007800000 */
[--C-:B------:R-:W-:Y:S01]  /*8b00*/  FFMA R53, R80, UR38, -R10.reuse ;  /* 0x0000002650357c23 */ /* 0x100fe2000800080a */
[----:B------:R-:W-:Y:S01]  /*8b10*/  FFMA R80, R96, UR38, -R10 ;  /* 0x0000002660507c23 */ /* 0x000fe2000800080a */
[----:B------:R-:W-:Y:S01]  /*8b20*/  @!P3 FMUL R21, R21, 0.5 ;  /* 0x3f0000001515b820 */ /* 0x000fe20000400000 */
[----:B------:R-:W2:Y:S01]  /*8b30*/  MUFU.EX2 R25, R25 ;  /* 0x0000001900197308 */ /* 0x000ea20000000800 */
[----:B---3--:R-:W-:Y:S01]  /*8b40*/  @!P6 FMUL R23, R23, R23 ;  /* 0x000000171717e220 */ /* 0x008fe20000400000 */
[----:B------:R-:W-:-:S02]  /*8b50*/  FSETP.GEU.AND P6, PT, R32, -126, PT ;  /* 0xc2fc00002000780b */ /* 0x000fc40003fce000 */
        /* <DEDUP_REMOVED lines=10> */
[----:B------:R-:W-:-:S03]  /*8c00*/  FMNMX R57, R59, R2, !PT ;  /* 0x000000023b397209 */ /* 0x000fc60007800000 */
[----:B------:R-:W-:Y:S01]  /*8c10*/  @!P5 FMUL R33, R33, 0.5 ;  /* 0x3f0000002121d820 */ /* 0x000fe20000400000 */
[----:B------:R-:W2:Y:S01]  /*8c20*/  MUFU.EX2 R32, R32 ;  /* 0x0000002000207308 */ /* 0x000ea20000000800 */
[----:B---3--:R-:W-:Y:S01]  /*8c30*/  @!P3 FMUL R21, R21, R21 ;  /* 0x000000151515b220 */ /* 0x008fe20000400000 */
[----:B------:R-:W-:Y:S02]  /*8c40*/  FSETP.GEU.AND P3, PT, R28, -126, PT ;  /* 0xc2fc00001c00780b */ /* 0x000fe40003f6e000 */
        /* <DEDUP_REMOVED lines=38> */
[----:B------:R-:W-:Y:S02]  /*8eb0*/  FFMA R61, R89, UR38, -R10 ;  /* 0x00000026593d7c23 */ /* 0x000fe4000800080a */
[----:B------:R-:W-:Y:S01]  /*8ec0*/  @!P3 FMUL R37, R37, 0.5 ;  /* 0x3f0000002525b820 */ /* 0x000fe20000400000 */
[----:B------:R-:W3:Y:S01]  /*8ed0*/  MUFU.EX2 R45, R45 ;  /* 0x0000002d002d7308 */ /* 0x000ee20000000800 */
[----:B-1----:R-:W-:Y:S01]  /*8ee0*/  @!P6 FMUL R41, R41, R41 ;  /* 0x000000292929e220 */ /* 0x002fe20000400000 */
[----:B------:R-:W-:-:S02]  /*8ef0*/  FSETP.GEU.AND P6, PT, R52, -126, PT ;  /* 0xc2fc00003400780b */ /* 0x000fc40003fce000 */
        /* <DEDUP_REMOVED lines=58> */
[----:B------:R-:W-:Y:S01]  /*92a0*/  FMNMX R2, R98, R69, !PT ;  /* 0x0000004562027209 */ /* 0x000fe20007800000 */
[----:B---3--:R-:W-:Y:S01]  /*92b0*/  @!P5 FMUL R61, R61, R61 ;  /* 0x0000003d3d3dd220 */ /* 0x008fe20000400000 */
[----:B------:R-:W-:Y:S02]  /*92c0*/  FSETP.GEU.AND P5, PT, R84, -126, PT ;  /* 0xc2fc00005400780b */ /* 0x000fe40003fae000 */
[----:B------:R-:W-:Y:S02]  /*92d0*/  FMNMX R69, R99, R2, !PT ;  /* 0x0000000263457209 */ /* 0x000fe40007800000 */
[----:B------:R-:W-:Y:S01]  /*92e0*/  @!P6 FMUL R73, R73, 0.5 ;  /* 0x3f0000004949e820 */ /* 0x000fe20000400000 */
[----:B------:R-:W3:Y:S01]  /*92f0*/  MUFU.EX2 R80, R80 ;  /* 0x0000005000507308 */ /* 0x000ee20000000800 */
[----:B------:R-:W-:Y:S01]  /*9300*/  FMNMX R2, R102, R69, !PT ;  /* 0x0000004566027209 */ /* 0x000fe20007800000 */
[----:B-1----:R-:W-:Y:S01]  /*9310*/  @!P4 FMUL R72, R72, R72 ;  /* 0x000000484848c220 */ /* 0x002fe20000400000 */
[----:B------:R-:W-:-:S02]  /*9320*/  FSETP.GEU.AND P4, PT, R81, -126, PT ;  /* 0xc2fc00005100780b */ /* 0x000fc40003f8e000 */
[----:B------:R-:W-:-:S03]  /*9330*/  FMNMX R69, R103, R2, !PT ;  /* 0x0000000267457209 */ /* 0x000fc60007800000 */
[----:B------:R-:W1:Y:S01]  /*9340*/  MUFU.EX2 R73, R73 ;  /* 0x0000004900497308 */ /* 0x000e620000000800 */
[----:B--2---:R-:W-:Y:S01]  /*9350*/  @!P3 FMUL R57, R57, R57 ;  /* 0x000000393939b220 */ /* 0x004fe20000400000 */
[----:B------:R-:W-:Y:S01]  /*9360*/  FSETP.GEU.AND P3, PT, R65, -126, PT ;  /* 0xc2fc00004100780b */ /* 0x000fe20003f6e000 */
[----:B------:R-:W-:Y:S01]  /*9370*/  @!P5 FMUL R84, R84, 0.5 ;  /* 0x3f0000005454d820 */ /* 0x000fe20000400000 */
[----:B------:R-:W-:-:S04]  /*9380*/  FMNMX R2, R106, R69, !PT ;  /* 0x000000456a027209 */ /* 0x000fc80007800000 */
[----:B------:R-:W-:Y:S01]  /*9390*/  FMNMX R69, R107, R2, !PT ;  /* 0x000000026b457209 */ /* 0x000fe20007800000 */
[----:B---3--:R-:W-:Y:S01]  /*93a0*/  @!P2 FMUL R80, R80, R80 ;  /* 0x000000505050a220 */ /* 0x008fe20000400000 */
[----:B------:R-:W-:Y:S01]  /*93b0*/  FSETP.GEU.AND P2, PT, R85, -126, PT ;  /* 0xc2fc00005500780b */ /* 0x000fe20003f4e000 */
[----:B------:R-:W2:Y:S01]  /*93c0*/  MUFU.EX2 R84, R84 ;  /* 0x0000005400547308 */ /* 0x000ea20000000800 */
[----:B------:R-:W-:Y:S01]  /*93d0*/  @!P4 FMUL R81, R81, 0.5 ;  /* 0x3f0000005151c820 */ /* 0x000fe20000400000 */
[----:B------:R-:W-:Y:S02]  /*93e0*/  FMNMX R2, R110, R69, !PT ;  /* 0x000000456e027209 */ /* 0x000fe40007800000 */
[----:B------:R-:W-:Y:S01]  /*93f0*/  @!P3 FMUL R65, R65, 0.5 ;  /* 0x3f0000004141b820 */ /* 0x000fe20000400000 */
[----:B-1----:R-:W-:Y:S01]  /*9400*/  @!P6 FMUL R73, R73, R73 ;  /* 0x000000494949e220 */ /* 0x002fe20000400000 */
[----:B------:R-:W-:Y:S02]  /*9410*/  FSETP.GEU.AND P6, PT, R100, -126, PT ;  /* 0xc2fc00006400780b */ /* 0x000fe40003fce000 */
[----:B------:R-:W1:Y:S01]  /*9420*/  MUFU.EX2 R81, R81 ;  /* 0x0000005100517308 */ /* 0x000e620000000800 */
[----:B------:R-:W-:-:S03]  /*9430*/  FMNMX R69, R111, R2, !PT ;  /* 0x000000026f457209 */ /* 0x000fc60007800000 */
[----:B------:R-:W-:Y:S01]  /*9440*/  @!P2 FMUL R85, R85, 0.5 ;  /* 0x3f0000005555a820 */ /* 0x000fe20000400000 */
[----:B------:R-:W-:-:S03]  /*9450*/  FMNMX R2, R114, R69, !PT ;  /* 0x0000004572027209 */ /* 0x000fc60007800000 */
[----:B------:R-:W3:Y:S01]  /*9460*/  MUFU.EX2 R65, R65 ;  /* 0x0000004100417308 */ /* 0x000ee20000000800 */
[----:B------:R-:W-:Y:S01]  /*9470*/  FMNMX R69, R115, R2, !PT ;  /* 0x0000000273457209 */ /* 0x000fe20007800000 */
[----:B--2---:R-:W-:Y:S01]  /*9480*/  @!P5 FMUL R84, R84, R84 ;  /* 0x000000545454d220 */ /* 0x004fe20000400000 */
[----:B------:R-:W-:Y:S01]  /*9490*/  FSETP.GEU.AND P5, PT, R93, -126, PT ;  /* 0xc2fc00005d00780b */ /* 0x000fe20003fae000 */
[----:B------:R-:W-:Y:S01]  /*94a0*/  @!P6 FMUL R100, R100, 0.5 ;  /* 0x3f0000006464e820 */ /* 0x000fe20000400000 */
[----:B------:R-:W-:-:S03]  /*94b0*/  FMNMX R2, R118, R69, !PT ;  /* 0x0000004576027209 */ /* 0x000fc60007800000 */
[----:B------:R-:W2:Y:S01]  /*94c0*/  MUFU.EX2 R85, R85 ;  /* 0x0000005500557308 */ /* 0x000ea20000000800 */
[----:B------:R-:W-:Y:S01]  /*94d0*/  FMNMX R69, R119, R2, !PT ;  /* 0x0000000277457209 */ /* 0x000fe20007800000 */
[----:B-1----:R-:W-:Y:S01]  /*94e0*/  @!P4 FMUL R81, R81, R81 ;  /* 0x000000515151c220 */ /* 0x002fe20000400000 */
[----:B------:R-:W-:Y:S02]  /*94f0*/  FSETP.GEU.AND P4, PT, R104, -126, PT ;  /* 0xc2fc00006800780b */ /* 0x000fe40003f8e000 */
[----:B------:R-:W-:-:S03]  /*9500*/  FMNMX R2, R122, R69, !PT ;  /* 0x000000457a027209 */ /* 0x000fc60007800000 */
[----:B------:R-:W1:Y:S01]  /*9510*/  MUFU.EX2 R100, R100 ;  /* 0x0000006400647308 */ /* 0x000e620000000800 */
[----:B---3--:R-:W-:Y:S01]  /*9520*/  @!P3 FMUL R65, R65, R65 ;  /* 0x000000414141b220 */ /* 0x008fe20000400000 */
[----:B------:R-:W-:Y:S01]  /*9530*/  FSETP.GEU.AND P3, PT, R92, -126, PT ;  /* 0xc2fc00005c00780b */ /* 0x000fe20003f6e000 */
[----:B------:R-:W-:Y:S01]  /*9540*/  @!P5 FMUL R93, R93, 0.5 ;  /* 0x3f0000005d5dd820 */ /* 0x000fe20000400000 */
[----:B------:R-:W-:-:S04]  /*9550*/  FMNMX R69, R123, R2, !PT ;  /* 0x000000027b457209 */ /* 0x000fc80007800000 */
[----:B------:R-:W-:Y:S01]  /*9560*/  FMNMX R2, R126, R69, !PT ;  /* 0x000000457e027209 */ /* 0x000fe20007800000 */
[----:B--2---:R-:W-:Y:S01]  /*9570*/  @!P2 FMUL R85, R85, R85 ;  /* 0x000000555555a220 */ /* 0x004fe20000400000 */
[----:B------:R-:W-:Y:S01]  /*9580*/  FSETP.GEU.AND P2, PT, R108, -126, PT ;  /* 0xc2fc00006c00780b */ /* 0x000fe20003f4e000 */
[----:B------:R-:W2:Y:S01]  /*9590*/  MUFU.EX2 R93, R93 ;  /* 0x0000005d005d7308 */ /* 0x000ea20000000800 */
[----:B------:R-:W-:Y:S01]  /*95a0*/  FMNMX R69, R127, R2, !PT ;  /* 0x000000027f457209 */ /* 0x000fe20007800000 */
[----:B------:R-:W-:Y:S02]  /*95b0*/  @!P4 FMUL R104, R104, 0.5 ;  /* 0x3f0000006868c820 */ /* 0x000fe40000400000 */
[----:B------:R-:W-:Y:S01]  /*95c0*/  @!P3 FMUL R92, R92, 0.5 ;  /* 0x3f0000005c5cb820 */ /* 0x000fe20000400000 */
[----:B------:R-:W-:Y:S01]  /*95d0*/  FMNMX R2, R130, R69, !PT ;  /* 0x0000004582027209 */ /* 0x000fe20007800000 */
[----:B-1----:R-:W-:Y:S01]  /*95e0*/  @!P6 FMUL R100, R100, R100 ;  /* 0x000000646464e220 */ /* 0x002fe20000400000 */
[----:B------:R-:W-:Y:S01]  /*95f0*/  FSETP.GEU.AND P6, PT, R105, -126, PT ;  /* 0xc2fc00006900780b */ /* 0x000fe20003fce000 */
[----:B------:R-:W1:Y:S01]  /*9600*/  MUFU.EX2 R104, R104 ;  /* 0x0000006800687308 */ /* 0x000e620000000800 */
[----:B------:R-:W-:-:S03]  /*9610*/  FMNMX R69, R131, R2, !PT ;  /* 0x0000000283457209 */ /* 0x000fc60007800000 */
[----:B------:R-:W-:Y:S01]  /*9620*/  @!P2 FMUL R108, R108, 0.5 ;  /* 0x3f0000006c6ca820 */ /* 0x000fe20000400000 */
[----:B------:R-:W-:-:S03]  /*9630*/  FMNMX R2, R134, R69, !PT ;  /* 0x0000004586027209 */ /* 0x000fc60007800000 */
[----:B------:R-:W3:Y:S01]  /*9640*/  MUFU.EX2 R92, R92 ;  /* 0x0000005c005c7308 */ /* 0x000ee20000000800 */
[----:B--2---:R-:W-:Y:S01]  /*9650*/  @!P5 FMUL R93, R93, R93 ;  /* 0x0000005d5d5dd220 */ /* 0x004fe20000400000 */
[----:B------:R-:W-:Y:S02]  /*9660*/  FMNMX R69, R135, R2, !PT ;  /* 0x0000000287457209 */ /* 0x000fe40007800000 */
[----:B------:R-:W-:Y:S01]  /*9670*/  @!P6 FMUL R105, R105, 0.5 ;  /* 0x3f0000006969e820 */ /* 0x000fe20000400000 */
[----:B------:R-:W-:Y:S02]  /*9680*/  FSETP.GEU.AND P5, PT, R112, -126, PT ;  /* 0xc2fc00007000780b */ /* 0x000fe40003fae000 */
[----:B------:R-:W-:Y:S01]  /*9690*/  FMNMX R2, R138, R69, !PT ;  /* 0x000000458a027209 */ /* 0x000fe20007800000 */
[----:B------:R-:W2:Y:S01]  /*96a0*/  MUFU.EX2 R108, R108 ;  /* 0x0000006c006c7308 */ /* 0x000ea20000000800 */
[----:B-1----:R-:W-:Y:S01]  /*96b0*/  @!P4 FMUL R104, R104, R104 ;  /* 0x000000686868c220 */ /* 0x002fe20000400000 */
[----:B------:R-:W-:-:S02]  /*96c0*/  FSETP.GEU.AND P4, PT, R109, -126, PT ;  /* 0xc2fc00006d00780b */ /* 0x000fc40003f8e000 */
[----:B------:R-:W-:-:S04]  /*96d0*/  FMNMX R69, R139, R2, !PT ;  /* 0x000000028b457209 */ /* 0x000fc80007800000 */
[----:B------:R-:W1:Y:S01]  /*96e0*/  MUFU.EX2 R105, R105 ;  /* 0x0000006900697308 */ /* 0x000e620000000800 */
[----:B---3--:R-:W-:Y:S01]  /*96f0*/  @!P3 FMUL R92, R92, R92 ;  /* 0x0000005c5c5cb220 */ /* 0x008fe20000400000 */
[----:B------:R-:W-:Y:S01]  /*9700*/  FSETP.GEU.AND P3, PT, R101, -126, PT ;  /* 0xc2fc00006500780b */ /* 0x000fe20003f6e000 */
[----:B------:R-:W-:Y:S01]  /*9710*/  @!P5 FMUL R112, R112, 0.5 ;  /* 0x3f0000007070d820 */ /* 0x000fe20000400000 */
[----:B------:R-:W-:-:S03]  /*9720*/  FMNMX R2, R142, R69, !PT ;  /* 0x000000458e027209 */ /* 0x000fc60007800000 */
[----:B------:R-:W-:Y:S01]  /*9730*/  @!P4 FMUL R109, R109, 0.5 ;  /* 0x3f0000006d6dc820 */ /* 0x000fe20000400000 */
[----:B------:R-:W-:Y:S01]  /*9740*/  FMNMX R69, R143, R2, !PT ;  /* 0x000000028f457209 */ /* 0x000fe20007800000 */
[----:B--2---:R-:W-:Y:S01]  /*9750*/  @!P2 FMUL R108, R108, R108 ;  /* 0x0000006c6c6ca220 */ /* 0x004fe20000400000 */
[----:B------:R-:W-:Y:S01]  /*9760*/  FSETP.GEU.AND P2, PT, R113, -126, PT ;  /* 0xc2fc00007100780b */ /* 0x000fe20003f4e000 */
[----:B------:R-:W2:Y:S01]  /*9770*/  MUFU.EX2 R112, R112 ;  /* 0x0000007000707308 */ /* 0x000ea20000000800 */
[----:B------:R-:W-:-:S03]  /*9780*/  FMNMX R2, R146, R69, !PT ;  /* 0x0000004592027209 */ /* 0x000fc60007800000 */
        /* <DEDUP_REMOVED lines=10> */
[----:B------:R-:W2:Y:S01]  /*9830*/  SHFL.BFLY PT, R69, R2, 0x1, 0x1f ;  /* 0x0c201f0002457f89 */ /* 0x000ea200000e0000 */
[----:B------:R-:W-:Y:S01]  /*9840*/  FSETP.GEU.AND P5, PT, R117, -126, PT ;  /* 0xc2fc00007500780b */ /* 0x000fe20003fae000 */
[----:B------:R-:W-:-:S04]  /*9850*/  @!P6 FMUL R120, R120, 0.5 ;  /* 0x3f0000007878e820 */ /* 0x000fc80000400000 */
[----:B------:R-:W4:Y:S01]  /*9860*/  MUFU.EX2 R113, R113 ;  /* 0x0000007100717308 */ /* 0x000f220000000800 */
[----:B-1----:R-:W-:Y:S01]  /*9870*/  @!P4 FMUL R109, R109, R109 ;  /* 0x0000006d6d6dc220 */ /* 0x002fe20000400000 */
[----:B------:R-:W-:-:S06]  /*9880*/  FSETP.GEU.AND P4, PT, R124, -126, PT ;  /* 0xc2fc00007c00780b */ /* 0x000fcc0003f8e000 */
[----:B------:R-:W1:Y:S01]  /*9890*/  MUFU.EX2 R120, R120 ;  /* 0x0000007800787308 */ /* 0x000e620000000800 */
[----:B---3--:R-:W-:Y:S01]  /*98a0*/  @!P3 FMUL R101, R101, R101 ;  /* 0x000000656565b220 */ /* 0x008fe20000400000 */
[----:B------:R-:W-:Y:S01]  /*98b0*/  FSETP.GEU.AND P3, PT, R116, -126, PT ;  /* 0xc2fc00007400780b */ /* 0x000fe20003f6e000 */
[----:B------:R-:W-:-:S04]  /*98c0*/  @!P5 FMUL R117, R117, 0.5 ;  /* 0x3f0000007575d820 */ /* 0x000fc80000400000 */
[----:B------:R-:W-:Y:S01]  /*98d0*/  @!P4 FMUL R124, R124, 0.5 ;  /* 0x3f0000007c7cc820 */ /* 0x000fe20000400000 */
[----:B----4-:R-:W-:Y:S01]  /*98e0*/  @!P2 FMUL R113, R113, R113 ;  /* 0x000000717171a220 */ /* 0x010fe20000400000 */
[----:B------:R-:W-:Y:S01]  /*98f0*/  FSETP.GEU.AND P2, PT, R128, -126, PT ;  /* 0xc2fc00008000780b */ /* 0x000fe20003f4e000 */
[----:B------:R-:W3:Y:S01]  /*9900*/  MUFU.EX2 R117, R117 ;  /* 0x0000007500757308 */ /* 0x000ee20000000800 */
[----:B--2---:R-:W-:-:S04]  /*9910*/  FMNMX R2, R2, R69, !PT ;  /* 0x0000004502027209 */ /* 0x004fc80007800000 */
[----:B------:R-:W-:Y:S01]  /*9920*/  @!P3 FMUL R116, R116, 0.5 ;  /* 0x3f0000007474b820 */ /* 0x000fe20000400000 */
[----:B-1----:R-:W-:Y:S01]  /*9930*/  @!P6 FMUL R120, R120, R120 ;  /* 0x000000787878e220 */ /* 0x002fe20000400000 */
[----:B------:R-:W-:Y:S01]  /*9940*/  FSETP.GEU.AND P6, PT, R125, -126, PT ;  /* 0xc2fc00007d00780b */ /* 0x000fe20003fce000 */
[----:B------:R-:W1:Y:S01]  /*9950*/  MUFU.EX2 R124, R124 ;  /* 0x0000007c007c7308 */ /* 0x000e620000000800 */
[----:B------:R-:W2:Y:S03]  /*9960*/  SHFL.BFLY PT, R69, R2, 0x2, 0x1f ;  /* 0x0c401f0002457f89 */ /* 0x000ea600000e0000 */
[----:B------:R-:W-:-:S04]  /*9970*/  @!P2 FMUL R128, R128, 0.5 ;  /* 0x3f0000008080a820 */ /* 0x000fc80000400000 */
[----:B------:R-:W4:Y:S01]  /*9980*/  MUFU.EX2 R116, R116 ;  /* 0x0000007400747308 */ /* 0x000f220000000800 */
[----:B---3--:R-:W-:Y:S01]  /*9990*/  @!P5 FMUL R117, R117, R117 ;  /* 0x000000757575d220 */ /* 0x008fe20000400000 */
[----:B------:R-:W-:Y:S02]  /*99a0*/  FSETP.GEU.AND P5, PT, R132, -126, PT ;  /* 0xc2fc00008400780b */ /* 0x000fe40003fae000 */
[----:B------:R-:W-:-:S04]  /*99b0*/  @!P6 FMUL R125, R125, 0.5 ;  /* 0x3f0000007d7de820 */ /* 0x000fc80000400000 */
[----:B------:R-:W3:Y:S01]  /*99c0*/  MUFU.EX2 R128, R128 ;  /* 0x0000008000807308 */ /* 0x000ee20000000800 */
[----:B-1----:R-:W-:Y:S01]  /*99d0*/  @!P4 FMUL R124, R124, R124 ;  /* 0x0000007c7c7cc220 */ /* 0x002fe20000400000 */
[----:B------:R-:W-:-:S05]  /*99e0*/  FSETP.GEU.AND P4, PT, R129, -126, PT ;  /* 0xc2fc00008100780b */ /* 0x000fca0003f8e000 */
[----:B------:R-:W-:Y:S01]  /*99f0*/  @!P5 FMUL R132, R132, 0.5 ;  /* 0x3f0000008484d820 */ /* 0x000fe20000400000 */
[----:B------:R-:W1:Y:S01]  /*9a00*/  MUFU.EX2 R125, R125 ;  /* 0x0000007d007d7308 */ /* 0x000e620000000800 */
[----:B----4-:R-:W-:Y:S01]  /*9a10*/  @!P3 FMUL R116, R116, R116 ;  /* 0x000000747474b220 */ /* 0x010fe20000400000 */
[----:B------:R-:W-:Y:S02]  /*9a20*/  FSETP.GEU.AND P3, PT, R121, -126, PT ;  /* 0xc2fc00007900780b */ /* 0x000fe40003f6e000 */
[----:B--2---:R-:W-:-:S03]  /*9a30*/  FMNMX R2, R2, R69, !PT ;  /* 0x0000004502027209 */ /* 0x004fc60007800000 */
[----:B------:R-:W-:Y:S01]  /*9a40*/  @!P4 FMUL R129, R129, 0.5 ;  /* 0x3f0000008181c820 */ /* 0x000fe20000400000 */
[----:B------:R-:W2:Y:S01]  /*9a50*/  MUFU.EX2 R132, R132 ;  /* 0x0000008400847308 */ /* 0x000ea20000000800 */
[----:B---3--:R-:W-:Y:S01]  /*9a60*/  @!P2 FMUL R128, R128, R128 ;  /* 0x000000808080a220 */ /* 0x008fe20000400000 */
[----:B------:R-:W-:-:S05]  /*9a70*/  FSETP.GEU.AND P2, PT, R133, -126, PT ;  /* 0xc2fc00008500780b */ /* 0x000fca0003f4e000 */
[----:B------:R-:W-:Y:S01]  /*9a80*/  @!P3 FMUL R121, R121, 0.5 ;  /* 0x3f0000007979b820 */ /* 0x000fe20000400000 */
[----:B------:R-:W3:Y:S01]  /*9a90*/  MUFU.EX2 R129, R129 ;  /* 0x0000008100817308 */ /* 0x000ee20000000800 */
[----:B-1----:R-:W-:Y:S01]  /*9aa0*/  @!P6 FMUL R125, R125, R125 ;  /* 0x0000007d7d7de220 */ /* 0x002fe20000400000 */
[----:B------:R-:W-:-:S04]  /*9ab0*/  FSETP.NEU.AND P6, PT, R2, -INF , PT ;  /* 0xff8000000200780b */ /* 0x000fc80003fcd000 */
[----:B------:R-:W-:Y:S01]  /*9ac0*/  FSEL R68, R2, RZ, P6 ;  /* 0x000000ff02447208 */ /* 0x000fe20003000000 */
[----:B------:R-:W-:Y:S01]  /*9ad0*/  @!P2 FMUL R133, R133, 0.5 ;  /* 0x3f0000008585a820 */ /* 0x000fe20000400000 */
[----:B------:R-:W1:Y:S01]  /*9ae0*/  MUFU.EX2 R121, R121 ;  /* 0x0000007900797308 */ /* 0x000e620000000800 */
[----:B--2---:R-:W-:Y:S01]  /*9af0*/  @!P5 FMUL R132, R132, R132 ;  /* 0x000000848484d220 */ /* 0x004fe20000400000 */
[----:B------:R-:W-:Y:S01]  /*9b00*/  FSETP.GEU.AND P5, PT, R137, -126, PT ;  /* 0xc2fc00008900780b */ /* 0x000fe20003fae000 */
[----:B------:R-:W-:Y:S01]  /*9b10*/  FMUL R69, R68, UR38 ;  /* 0x0000002644457c20 */ /* 0x000fe20008400000 */
[----:B------:R-:W-:Y:S01]  /*9b20*/  FSETP.GEU.AND P6, PT, R148, -126, PT ;  /* 0xc2fc00009400780b */ /* 0x000fe20003fce000 */
[----:B------:R-:W-:Y:S02]  /*9b30*/  FADD R68, -R68, R9 ;  /* 0x0000000944447221 */ /* 0x000fe40000000100 */
[--C-:B------:R-:W-:Y:S01]  /*9b40*/  FFMA R30, R30, UR38, -R69.reuse ;  /* 0x000000261e1e7c23 */ /* 0x100fe20008000845 */
[----:B------:R-:W2:Y:S01]  /*9b50*/  MUFU.EX2 R133, R133 ;  /* 0x0000008500857308 */ /* 0x000ea20000000800 */
[--C-:B------:R-:W-:Y:S01]  /*9b60*/  FFMA R77, R26, UR38, -R69.reuse ;  /* 0x000000261a4d7c23 */ /* 0x100fe20008000845 */
[----:B---3--:R-:W-:Y:S01]  /*9b70*/  @!P4 FMUL R129, R129, R129 ;  /* 0x000000818181c220 */ /* 0x008fe20000400000 */
[--C-:B------:R-:W-:Y:S01]  /*9b80*/  FFMA R26, R27, UR38, -R69.reuse ;  /* 0x000000261b1a7c23 */ /* 0x100fe20008000845 */
[--C-:B------:R-:W-:Y:S01]  /*9b90*/  FFMA R39, R39, UR38, -R69.reuse ;  /* 0x0000002627277c23 */ /* 0x100fe20008000845 */
[--C-:B------:R-:W-:Y:S01]  /*9ba0*/  FFMA R34, R34, UR38, -R69.reuse ;  /* 0x0000002622227c23 */ /* 0x100fe20008000845 */
[----:B------:R-:W-:Y:S01]  /*9bb0*/  FSETP.GEU.AND P4, PT, R77, -126, PT ;  /* 0xc2fc00004d00780b */ /* 0x000fe20003f8e000 */
[----:B------:R-:W-:Y:S01]  /*9bc0*/  @!P5 FMUL R137, R137, 0.5 ;  /* 0x3f0000008989d820 */ /* 0x000fe20000400000 */
[--C-:B------:R-:W-:Y:S01]  /*9bd0*/  FFMA R35, R35, UR38, -R69.reuse ;  /* 0x0000002623237c23 */ /* 0x100fe20008000845 */
[----:B-1----:R-:W-:Y:S01]  /*9be0*/  @!P3 FMUL R121, R121, R121 ;  /* 0x000000797979b220 */ /* 0x002fe20000400000 */
[----:B------:R-:W-:Y:S01]  /*9bf0*/  FSETP.GEU.AND P3, PT, R136, -126, PT ;  /* 0xc2fc00008800780b */ /* 0x000fe20003f6e000 */
[----:B------:R-:W-:Y:S01]  /*9c00*/  @!P6 FMUL R148, R148, 0.5 ;  /* 0x3f0000009494e820 */ /* 0x000fe20000400000 */
[--C-:B------:R-:W-:Y:S01]  /*9c10*/  FFMA R31, R31, UR38, -R69.reuse ;  /* 0x000000261f1f7c23 */ /* 0x100fe20008000845 */
[----:B------:R-:W1:Y:S01]  /*9c20*/  MUFU.EX2 R137, R137 ;  /* 0x0000008900897308 */ /* 0x000e620000000800 */
[--C-:B------:R-:W-:Y:S01]  /*9c30*/  FFMA R50, R50, UR38, -R69.reuse ;  /* 0x0000002632327c23 */ /* 0x100fe20008000845 */
[--C-:B------:R-:W-:Y:S01]  /*9c40*/  FFMA R43, R43, UR38, -R69.reuse ;  /* 0x000000262b2b7c23 */ /* 0x100fe20008000845 */
[--C-:B------:R-:W-:Y:S01]  /*9c50*/  FFMA R46, R46, UR38, -R69.reuse ;  /* 0x000000262e2e7c23 */ /* 0x100fe20008000845 */
[----:B--2---:R-:W-:Y:S01]  /*9c60*/  @!P2 FMUL R133, R133, R133 ;  /* 0x000000858585a220 */ /* 0x004fe20000400000 */
[----:B------:R-:W-:Y:S01]  /*9c70*/  FSETP.GEU.AND P2, PT, R30, -126, PT ;  /* 0xc2fc00001e00780b */ /* 0x000fe20003f4e000 */
[----:B------:R-:W-:Y:S01]  /*9c80*/  @!P4 FMUL R77, R77, 0.5 ;  /* 0x3f0000004d4dc820 */ /* 0x000fe20000400000 */
[--C-:B------:R-:W-:Y:S01]  /*9c90*/  FFMA R42, R42, UR38, -R69.reuse ;  /* 0x000000262a2a7c23 */ /* 0x100fe20008000845 */
[----:B------:R-:W2:Y:S01]  /*9ca0*/  MUFU.EX2 R10, R148 ;  /* 0x00000094000a7308 */ /* 0x000ea20000000800 */
[--C-:B------:R-:W-:Y:S01]  /*9cb0*/  FFMA R38, R38, UR38, -R69.reuse ;  /* 0x0000002626267c23 */ /* 0x100fe20008000845 */
[----:B------:R-:W-:Y:S01]  /*9cc0*/  @!P3 FMUL R136, R136, 0.5 ;  /* 0x3f0000008888b820 */ /* 0x000fe20000400000 */
[--C-:B------:R-:W-:Y:S01]  /*9cd0*/  FFMA R54, R54, UR38, -R69.reuse ;  /* 0x0000002636367c23 */ /* 0x100fe20008000845 */
[--C-:B------:R-:W-:Y:S01]  /*9ce0*/  FFMA R51, R51, UR38, -R69.reuse ;  /* 0x0000002633337c23 */ /* 0x100fe20008000845 */
[--C-:B------:R-:W-:Y:S01]  /*9cf0*/  FFMA R47, R47, UR38, -R69.reuse ;  /* 0x000000262f2f7c23 */ /* 0x100fe20008000845 */
[--C-:B------:R-:W-:Y:S01]  /*9d00*/  FFMA R71, R71, UR38, -R69.reuse ;  /* 0x0000002647477c23 */ /* 0x100fe20008000845 */
[--C-:B------:R-:W-:Y:S01]  /*9d10*/  FFMA R67, R67, UR38, -R69.reuse ;  /* 0x0000002643437c23 */ /* 0x100fe20008000845 */
[----:B------:R-:W3:Y:S01]  /*9d20*/  MUFU.EX2 R27, R77 ;  /* 0x0000004d001b7308 */ /* 0x000ee20000000800 */
[----:B-1----:R-:W-:Y:S01]  /*9d30*/  @!P5 FMUL R137, R137, R137 ;  /* 0x000000898989d220 */ /* 0x002fe20000400000 */
[----:B------:R-:W-:Y:S01]  /*9d40*/  @!P2 FMUL R30, R30, 0.5 ;  /* 0x3f0000001e1ea820 */ /* 0x000fe20000400000 */
[----:B------:R-:W-:Y:S01]  /*9d50*/  FSETP.GEU.AND P5, PT, R34, -126, PT ;  /* 0xc2fc00002200780b */ /* 0x000fe20003fae000 */
[--C-:B------:R-:W-:Y:S01]  /*9d60*/  FFMA R63, R63, UR38, -R69.reuse ;  /* 0x000000263f3f7c23 */ /* 0x100fe20008000845 */
[--C-:B------:R-:W-:Y:S01]  /*9d70*/  FFMA R59, R59, UR38, -R69.reuse ;  /* 0x000000263b3b7c23 */ /* 0x100fe20008000845 */
[--C-:B------:R-:W-:Y:S01]  /*9d80*/  FFMA R75, R75, UR38, -R69.reuse ;  /* 0x000000264b4b7c23 */ /* 0x100fe20008000845 */
[--C-:B------:R-:W-:Y:S01]  /*9d90*/  FFMA R83, R83, UR38, -R69.reuse ;  /* 0x0000002653537c23 */ /* 0x100fe20008000845 */
[----:B------:R1:W4:Y:S01]  /*9da0*/  MUFU.EX2 R76, R30 ;  /* 0x0000001e004c7308 */ /* 0x0003220000000800 */
[----:B--2---:R-:W-:Y:S01]  /*9db0*/  @!P6 FMUL R10, R10, R10 ;  /* 0x0000000a0a0ae220 */ /* 0x004fe20000400000 */
[----:B------:R-:W-:Y:S01]  /*9dc0*/  FSETP.GEU.AND P6, PT, R31, -126, PT ;  /* 0xc2fc00001f00780b */ /* 0x000fe20003fce000 */
[--C-:B------:R-:W-:Y:S01]  /*9dd0*/  FFMA R118, R118, UR38, -R69.reuse ;  /* 0x0000002676767c23 */ /* 0x100fe20008000845 */
[--C-:B------:R-:W-:Y:S01]  /*9de0*/  FFMA R79, R79, UR38, -R69.reuse ;  /* 0x000000264f4f7c23 */ /* 0x100fe20008000845 */
[--C-:B------:R-:W-:Y:S01]  /*9df0*/  FFMA R127, R127, UR38, -R69.reuse ;  /* 0x000000267f7f7c23 */ /* 0x100fe20008000845 */
[--C-:B------:R-:W-:Y:S01]  /*9e00*/  FFMA R126, R126, UR38, -R69.reuse ;  /* 0x000000267e7e7c23 */ /* 0x100fe20008000845 */
[--C-:B------:R-:W-:Y:S01]  /*9e10*/  FFMA R130, R130, UR38, -R69.reuse ;  /* 0x0000002682827c23 */ /* 0x100fe20008000845 */
[----:B------:R-:W2:Y:S01]  /*9e20*/  MUFU.EX2 R136, R136 ;  /* 0x0000008800887308 */ /* 0x000ea20000000800 */
[----:B---3--:R-:W-:Y:S01]  /*9e30*/  @!P4 FMUL R27, R27, R27 ;  /* 0x0000001b1b1bc220 */ /* 0x008fe20000400000 */
[----:B------:R-:W-:Y:S01]  /*9e40*/  FSETP.GEU.AND P4, PT, R35, -126, PT ;  /* 0xc2fc00002300780b */ /* 0x000fe20003f8e000 */
[----:B------:R-:W-:Y:S01]  /*9e50*/  @!P5 FMUL R34, R34, 0.5 ;  /* 0x3f0000002222d820 */ /* 0x000fe20000400000 */
[--C-:B-1----:R-:W-:Y:S01]  /*9e60*/  FFMA R30, R62, UR38, -R69.reuse ;  /* 0x000000263e1e7c23 */ /* 0x102fe20008000845 */
[--C-:B------:R-:W-:Y:S01]  /*9e70*/  FFMA R62, R86, UR38, -R69.reuse ;  /* 0x00000026563e7c23 */ /* 0x100fe20008000845 */
[--C-:B------:R-:W-:Y:S01]  /*9e80*/  FFMA R138, R138, UR38, -R69.reuse ;  /* 0x000000268a8a7c23 */ /* 0x100fe20008000845 */
[----:B------:R-:W-:Y:S01]  /*9e90*/  @!P6 FMUL R31, R31, 0.5 ;  /* 0x3f0000001f1fe820 */ /* 0x000fe20000400000 */
[----:B------:R1:W3:Y:S01]  /*9ea0*/  MUFU.EX2 R77, R34 ;  /* 0x00000022004d7308 */ /* 0x0002e20000000800 */
[----:B----4-:R-:W-:Y:S01]  /*9eb0*/  @!P2 FMUL R76, R76, R76 ;  /* 0x0000004c4c4ca220 */ /* 0x010fe20000400000 */
[----:B------:R-:W-:Y:S01]  /*9ec0*/  FSETP.GEU.AND P2, PT, R39, -126, PT ;  /* 0xc2fc00002700780b */ /* 0x000fe20003f4e000 */
[----:B------:R-:W-:Y:S01]  /*9ed0*/  FFMA R9, R151, UR38, -R69 ;  /* 0x0000002697097c23 */ /* 0x000fe20008000845 */
[----:B------:R-:W-:-:S03]  /*9ee0*/  FMUL R68, R68, UR38 ;  /* 0x0000002644447c20 */ /* 0x000fc60008400000 */
[----:B------:R-:W-:Y:S01]  /*9ef0*/  @!P4 FMUL R35, R35, 0.5 ;  /* 0x3f0000002323c820 */ /* 0x000fe20000400000 */
[----:B------:R4:W5:Y:S01]  /*9f00*/  MUFU.EX2 R213, R31 ;  /* 0x0000001f00d57308 */ /* 0x0009620000000800 */
[----:B--2---:R-:W-:Y:S01]  /*9f10*/  @!P3 FMUL R136, R136, R136 ;  /* 0x000000888888b220 */ /* 0x004fe20000400000 */
[----:B------:R-:W-:Y:S01]  /*9f20*/  FSETP.GEU.AND P3, PT, R26, -126, PT ;  /* 0xc2fc00001a00780b */ /* 0x000fe20003f6e000 */
[--C-:B-1----:R-:W-:Y:S01]  /*9f30*/  FFMA R34, R66, UR38, -R69.reuse ;  /* 0x0000002642227c23 */ /* 0x102fe20008000845 */
[--C-:B------:R-:W-:Y:S01]  /*9f40*/  FFMA R66, R95, UR38, -R69.reuse ;  /* 0x000000265f427c23 */ /* 0x100fe20008000845 */
[----:B------:R-:W-:Y:S01]  /*9f50*/  FFMA R95, R123, UR38, -R69 ;  /* 0x000000267b5f7c23 */ /* 0x000fe20008000845 */
[----:B------:R-:W-:Y:S01]  /*9f60*/  FADD R123, R16, R73 ;  /* 0x00000049107b7221 */ /* 0x000fe20000000000 */
[----:B------:R-:W-:Y:S01]  /*9f70*/  @!P2 FMUL R39, R39, 0.5 ;  /* 0x3f0000002727a820 */ /* 0x000fe20000400000 */
[----:B------:R1:W2:Y:S01]  /*9f80*/  MUFU.EX2 R214, R35 ;  /* 0x0000002300d67308 */ /* 0x0002a20000000800 */
[----:B---3--:R-:W-:Y:S01]  /*9f90*/  @!P5 FMUL R77, R77, R77 ;  /* 0x0000004d4d4dd220 */ /* 0x008fe20000400000 */
[----:B------:R-:W-:Y:S01]  /*9fa0*/  FSETP.GEU.AND P5, PT, R43, -126, PT ;  /* 0xc2fc00002b00780b */ /* 0x000fe20003fae000 */
[--C-:B----4-:R-:W-:Y:S01]  /*9fb0*/  FFMA R31, R58, UR38, -R69.reuse ;  /* 0x000000263a1f7c23 */ /* 0x110fe20008000845 */
[--C-:B------:R-:W-:Y:S01]  /*9fc0*/  FFMA R58, R122, UR38, -R69.reuse ;  /* 0x000000267a3a7c23 */ /* 0x100fe20008000845 */
[--C-:B------:R-:W-:Y:S01]  /*9fd0*/  FFMA R122, R87, UR38, -R69.reuse ;  /* 0x00000026577a7c23 */ /* 0x100fe20008000845 */
[--C-:B------:R-:W-:Y:S01]  /*9fe0*/  FFMA R87, R150, UR38, -R69.reuse ;  /* 0x0000002696577c23 */ /* 0x100fe20008000845 */
[----:B------:R-:W-:Y:S01]  /*9ff0*/  @!P3 FMUL R26, R26, 0.5 ;  /* 0x3f0000001a1ab820 */ /* 0x000fe20000400000 */
[----:B------:R3:W4:Y:S01]  /*a000*/  MUFU.EX2 R209, R39 ;  /* 0x0000002700d17308 */ /* 0x0007220000000800 */
[----:B-----5:R-:W-:Y:S01]  /*a010*/  @!P6 FMUL R213, R213, R213 ;  /* 0x000000d5d5d5e220 */ /* 0x020fe20000400000 */
[----:B------:R-:W-:Y:S01]  /*a020*/  FSETP.GEU.AND P6, PT, R42, -126, PT ;  /* 0xc2fc00002a00780b */ /* 0x000fe20003fce000 */
[----:B-1----:R-:W-:Y:S01]  /*a030*/  FFMA R35, R70, UR38, -R69 ;  /* 0x0000002646237c23 */ /* 0x002fe20008000845 */
[----:B------:R-:W-:-:S03]  /*a040*/  FADD R70, -R7, R8 ;  /* 0x0000000807467221 */ /* 0x000fc60000000100 */
[----:B------:R-:W-:Y:S01]  /*a050*/  @!P5 FMUL R43, R43, 0.5 ;  /* 0x3f0000002b2bd820 */ /* 0x000fe20000400000 */
[----:B------:R-:W1:Y:S01]  /*a060*/  MUFU.EX2 R26, R26 ;  /* 0x0000001a001a7308 */ /* 0x000e620000000800 */
[----:B--2---:R-:W-:Y:S01]  /*a070*/  @!P4 FMUL R214, R214, R214 ;  /* 0x000000d6d6d6c220 */ /* 0x004fe20000400000 */
[----:B------:R-:W-:Y:S01]  /*a080*/  FSETP.GEU.AND P4, PT, R46, -126, PT ;  /* 0xc2fc00002e00780b */ /* 0x000fe20003f8e000 */
[----:B---3--:R-:W-:Y:S01]  /*a090*/  FFMA R39, R78, UR38, -R69 ;  /* 0x000000264e277c23 */ /* 0x008fe20008000845 */
[----:B------:R-:W-:Y:S01]  /*a0a0*/  FADD R78, R29, R112 ;  /* 0x000000701d4e7221 */ /* 0x000fe20000000000 */
[----:B------:R-:W-:Y:S02]  /*a0b0*/  FMUL R70, R70, UR38 ;  /* 0x0000002646467c20 */ /* 0x000fe40008400000 */
[----:B------:R-:W-:Y:S01]  /*a0c0*/  @!P6 FMUL R42, R42, 0.5 ;  /* 0x3f0000002a2ae820 */ /* 0x000fe20000400000 */
[----:B------:R2:W3:Y:S01]  /*a0d0*/  MUFU.EX2 R210, R43 ;  /* 0x0000002b00d27308 */ /* 0x0004e20000000800 */
[----:B----4-:R-:W-:Y:S01]  /*a0e0*/  @!P2 FMUL R209, R209, R209 ;  /* 0x000000d1d1d1a220 */ /* 0x010fe20000400000 */
[----:B------:R-:W-:-:S05]  /*a0f0*/  FSETP.GEU.AND P2, PT, R50, -126, PT ;  /* 0xc2fc00003200780b */ /* 0x000fca0003f4e000 */
[----:B------:R-:W-:Y:S01]  /*a100*/  @!P4 FMUL R46, R46, 0.5 ;  /* 0x3f0000002e2ec820 */ /* 0x000fe20000400000 */
[----:B------:R4:W5:Y:S01]  /*a110*/  MUFU.EX2 R89, R42 ;  /* 0x0000002a00597308 */ /* 0x0009620000000800 */
[----:B-1----:R-:W-:Y:S01]  /*a120*/  @!P3 FMUL R26, R26, R26 ;  /* 0x0000001a1a1ab220 */ /* 0x002fe20000400000 */
[----:B------:R-:W-:Y:S01]  /*a130*/  FSETP.GEU.AND P3, PT, R38, -126, PT ;  /* 0xc2fc00002600780b */ /* 0x000fe20003f6e000 */
[--C-:B--2---:R-:W-:Y:S01]  /*a140*/  FFMA R43, R94, UR38, -R69.reuse ;  /* 0x000000265e2b7c23 */ /* 0x104fe20008000845 */
[--C-:B------:R-:W-:Y:S01]  /*a150*/  FFMA R94, R139, UR38, -R69.reuse ;  /* 0x000000268b5e7c23 */ /* 0x100fe20008000845 */
[----:B------:R-:W-:Y:S02]  /*a160*/  FADD R139, R57, R10 ;  /* 0x0000000a398b7221 */ /* 0x000fe40000000000 */
[----:B------:R-:W-:Y:S01]  /*a170*/  @!P2 FMUL R50, R50, 0.5 ;  /* 0x3f0000003232a820 */ /* 0x000fe20000400000 */
[----:B------:R1:W2:Y:S01]  /*a180*/  MUFU.EX2 R96, R46 ;  /* 0x0000002e00607308 */ /* 0x0002a20000000800 */
[----:B---3--:R-:W-:Y:S01]  /*a190*/  @!P5 FMUL R210, R210, R210 ;  /* 0x000000d2d2d2d220 */ /* 0x008fe20000400000 */
[----:B------:R-:W-:Y:S01]  /*a1a0*/  FSETP.GEU.AND P5, PT, R54, -126, PT ;  /* 0xc2fc00003600780b */ /* 0x000fe20003fae000 */
[----:B----4-:R-:W-:Y:S01]  /*a1b0*/  FFMA R42, R90, UR38, -R69 ;  /* 0x000000265a2a7c23 */ /* 0x010fe20008000845 */
[----:B------:R-:W-:-:S03]  /*a1c0*/  FADD R90, R21, R100 ;  /* 0x00000064155a7221 */ /* 0x000fc60000000000 */
[----:B------:R-:W-:Y:S01]  /*a1d0*/  @!P3 FMUL R38, R38, 0.5 ;  /* 0x3f0000002626b820 */ /* 0x000fe20000400000 */
[----:B------:R3:W4:Y:S01]  /*a1e0*/  MUFU.EX2 R97, R50 ;  /* 0x0000003200617308 */ /* 0x0007220000000800 */
[----:B-----5:R-:W-:Y:S01]  /*a1f0*/  @!P6 FMUL R89, R89, R89 ;  /* 0x000000595959e220 */ /* 0x020fe20000400000 */
[----:B------:R-:W-:Y:S01]  /*a200*/  FSETP.GEU.AND P6, PT, R51, -126, PT ;  /* 0xc2fc00003300780b */ /* 0x000fe20003fce000 */
[----:B-1----:R-:W-:Y:S01]  /*a210*/  FFMA R46, R98, UR38, -R69 ;  /* 0x00000026622e7c23 */ /* 0x002fe20008000845 */
[----:B------:R-:W-:-:S03]  /*a220*/  FADD R98, R22, R93 ;  /* 0x0000005d16627221 */ /* 0x000fc60000000000 */
[----:B------:R-:W-:Y:S01]  /*a230*/  @!P5 FMUL R54, R54, 0.5 ;  /* 0x3f0000003636d820 */ /* 0x000fe20000400000 */
[----:B------:R1:W5:Y:S01]  /*a240*/  MUFU.EX2 R88, R38 ;  /* 0x0000002600587308 */ /* 0x0003620000000800 */
[----:B--2---:R-:W-:Y:S01]  /*a250*/  @!P4 FMUL R96, R96, R96 ;  /* 0x000000606060c220 */ /* 0x004fe20000400000 */
[----:B------:R-:W-:Y:S01]  /*a260*/  FSETP.GEU.AND P4, PT, R31, -126, PT ;  /* 0xc2fc00001f00780b */ /* 0x000fe20003f8e000 */
[--C-:B---3--:R-:W-:Y:S01]  /*a270*/  FFMA R50, R106, UR38, -R69.reuse ;  /* 0x000000266a327c23 */ /* 0x108fe20008000845 */
[----:B------:R-:W-:Y:S01]  /*a280*/  FFMA R106, R146, UR38, -R69 ;  /* 0x00000026926a7c23 */ /* 0x000fe20008000845 */
[----:B------:R-:W-:Y:S02]  /*a290*/  FADD R146, R44, R121 ;  /* 0x000000792c927221 */ /* 0x000fe40000000000 */
[----:B------:R-:W-:Y:S01]  /*a2a0*/  @!P6 FMUL R51, R51, 0.5 ;  /* 0x3f0000003333e820 */ /* 0x000fe20000400000 */
[----:B------:R2:W3:Y:S01]  /*a2b0*/  MUFU.EX2 R140, R54 ;  /* 0x00000036008c7308 */ /* 0x0004e20000000800 */
[----:B----4-:R-:W-:Y:S01]  /*a2c0*/  @!P2 FMUL R97, R97, R97 ;  /* 0x000000616161a220 */ /* 0x010fe20000400000 */
[----:B------:R-:W-:Y:S01]  /*a2d0*/  FSETP.GEU.AND P2, PT, R30, -126, PT ;  /* 0xc2fc00001e00780b */ /* 0x000fe20003f4e000 */
[--C-:B-1----:R-:W-:Y:S01]  /*a2e0*/  FFMA R38, R74, UR38, -R69.reuse ;  /* 0x000000264a267c23 */ /* 0x102fe20008000845 */
[----:B------:R-:W-:Y:S01]  /*a2f0*/  FFMA R74, R103, UR38, -R69 ;  /* 0x00000026674a7c23 */ /* 0x000fe20008000845 */
[----:B------:R-:W-:-:S02]  /*a300*/  FADD R103, R52, R129 ;  /* 0x0000008134677221 */ /* 0x000fc40000000000 */
[----:B------:R-:W-:Y:S01]  /*a310*/  @!P4 FMUL R31, R31, 0.5 ;  /* 0x3f0000001f1fc820 */ /* 0x000fe20000400000 */
[----:B------:R1:W4:Y:S01]  /*a320*/  MUFU.EX2 R212, R51 ;  /* 0x0000003300d47308 */ /* 0x0003220000000800 */
[----:B-----5:R-:W-:Y:S01]  /*a330*/  @!P3 FMUL R88, R88, R88 ;  /* 0x000000585858b220 */ /* 0x020fe20000400000 */
[----:B------:R-:W-:Y:S01]  /*a340*/  FSETP.GEU.AND P3, PT, R47, -126, PT ;  /* 0xc2fc00002f00780b */ /* 0x000fe20003f6e000 */
[--C-:B--2---:R-:W-:Y:S01]  /*a350*/  FFMA R54, R114, UR38, -R69.reuse ;  /* 0x0000002672367c23 */ /* 0x104fe20008000845 */
[----:B------:R-:W-:Y:S01]  /*a360*/  FFMA R114, R131, UR38, -R69 ;  /* 0x0000002683727c23 */ /* 0x000fe20008000845 */
[----:B------:R-:W-:Y:S01]  /*a370*/  FADD R98, R98, R103 ;  /* 0x0000006762627221 */ /* 0x000fe20000000000 */
[----:B------:R-:W-:Y:S01]  /*a380*/  FADD R131, R53, R136 ;  /* 0x0000008835837221 */ /* 0x000fe20000000000 */
[----:B------:R-:W-:Y:S01]  /*a390*/  @!P2 FMUL R30, R30, 0.5 ;  /* 0x3f0000001e1ea820 */ /* 0x000fe20000400000 */
[----:B------:R-:W2:Y:S01]  /*a3a0*/  MUFU.EX2 R31, R31 ;  /* 0x0000001f001f7308 */ /* 0x000ea20000000800 */
[----:B---3--:R-:W-:Y:S01]  /*a3b0*/  @!P5 FMUL R140, R140, R140 ;  /* 0x0000008c8c8cd220 */ /* 0x008fe20000400000 */
[----:B------:R-:W-:Y:S01]  /*a3c0*/  FSETP.GEU.AND P5, PT, R34, -126, PT ;  /* 0xc2fc00002200780b */ /* 0x000fe20003fae000 */
[--C-:B-1----:R-:W-:Y:S01]  /*a3d0*/  FFMA R51, R110, UR38, -R69.reuse ;  /* 0x000000266e337c23 */ /* 0x102fe20008000845 */
[----:B------:R-:W-:Y:S01]  /*a3e0*/  FFMA R110, R134, UR38, -R69 ;  /* 0x00000026866e7c23 */ /* 0x000fe20008000845 */
[----:B------:R-:W-:-:S02]  /*a3f0*/  FADD R134, R37, R120 ;  /* 0x0000007825867221 */ /* 0x000fc40000000000 */
[----:B------:R-:W-:Y:S01]  /*a400*/  @!P3 FMUL R47, R47, 0.5 ;  /* 0x3f0000002f2fb820 */ /* 0x000fe20000400000 */
[----:B------:R-:W1:Y:S01]  /*a410*/  MUFU.EX2 R30, R30 ;  /* 0x0000001e001e7308 */ /* 0x000e620000000800 */
[----:B----4-:R-:W-:Y:S01]  /*a420*/  @!P6 FMUL R212, R212, R212 ;  /* 0x000000d4d4d4e220 */ /* 0x010fe20000400000 */
[----:B------:R-:W-:-:S05]  /*a430*/  FSETP.GEU.AND P6, PT, R63, -126, PT ;  /* 0xc2fc00003f00780b */ /* 0x000fca0003fce000 */
[----:B------:R-:W-:Y:S01]  /*a440*/  @!P5 FMUL R34, R34, 0.5 ;  /* 0x3f0000002222d820 */ /* 0x000fe20000400000 */
[----:B------:R3:W4:Y:S01]  /*a450*/  MUFU.EX2 R211, R47 ;  /* 0x0000002f00d37308 */ /* 0x0007220000000800 */
[----:B--2---:R-:W-:Y:S01]  /*a460*/  @!P4 FMUL R31, R31, R31 ;  /* 0x0000001f1f1fc220 */ /* 0x004fe20000400000 */
[----:B------:R-:W-:-:S05]  /*a470*/  FSETP.GEU.AND P4, PT, R67, -126, PT ;  /* 0xc2fc00004300780b */ /* 0x000fca0003f8e000 */
[----:B------:R-:W-:Y:S01]  /*a480*/  @!P6 FMUL R63, R63, 0.5 ;  /* 0x3f0000003f3fe820 */ /* 0x000fe20000400000 */
[----:B------:R-:W2:Y:S01]  /*a490*/  MUFU.EX2 R34, R34 ;  /* 0x0000002200227308 */ /* 0x000ea20000000800 */
[----:B-1----:R-:W-:Y:S01]  /*a4a0*/  @!P2 FMUL R30, R30, R30 ;  /* 0x0000001e1e1ea220 */ /* 0x002fe20000400000 */
[----:B------:R-:W-:Y:S01]  /*a4b0*/  FSETP.GEU.AND P2, PT, R71, -126, PT ;  /* 0xc2fc00004700780b */ /* 0x000fe20003f4e000 */
[--C-:B---3--:R-:W-:Y:S01]  /*a4c0*/  FFMA R47, R102, UR38, -R69.reuse ;  /* 0x00000026662f7c23 */ /* 0x108fe20008000845 */
[----:B------:R-:W-:Y:S01]  /*a4d0*/  FFMA R102, R142, UR38, -R69 ;  /* 0x000000268e667c23 */ /* 0x000fe20008000845 */
[----:B------:R-:W-:Y:S02]  /*a4e0*/  FADD R142, R41, R124 ;  /* 0x0000007c298e7221 */ /* 0x000fe40000000000 */
[----:B------:R-:W-:Y:S01]  /*a4f0*/  @!P4 FMUL R67, R67, 0.5 ;  /* 0x3f0000004343c820 */ /* 0x000fe20000400000 */
[----:B------:R1:W3:Y:S01]  /*a500*/  MUFU.EX2 R141, R63 ;  /* 0x0000003f008d7308 */ /* 0x0002e20000000800 */
[----:B----4-:R-:W-:Y:S01]  /*a510*/  @!P3 FMUL R211, R211, R211 ;  /* 0x000000d3d3d3b220 */ /* 0x010fe20000400000 */
[----:B------:R-:W-:-:S05]  /*a520*/  FSETP.GEU.AND P3, PT, R59, -126, PT ;  /* 0xc2fc00003b00780b */ /* 0x000fca0003f6e000 */
[----:B------:R-:W-:Y:S01]  /*a530*/  @!P2 FMUL R71, R71, 0.5 ;  /* 0x3f0000004747a820 */ /* 0x000fe20000400000 */
[----:B------:R4:W5:Y:S01]  /*a540*/  MUFU.EX2 R145, R67 ;  /* 0x0000004300917308 */ /* 0x0009620000000800 */
[----:B--2---:R-:W-:Y:S01]  /*a550*/  @!P5 FMUL R34, R34, R34 ;  /* 0x000000222222d220 */ /* 0x004fe20000400000 */
[----:B------:R-:W-:Y:S01]  /*a560*/  FSETP.GEU.AND P5, PT, R75, -126, PT ;  /* 0xc2fc00004b00780b */ /* 0x000fe20003fae000 */
[----:B-1----:R-:W-:Y:S01]  /*a570*/  FFMA R63, R91, UR38, -R69 ;  /* 0x000000265b3f7c23 */ /* 0x002fe20008000845 */
[----:B------:R-:W-:-:S03]  /*a580*/  FADD R91, R11, R64 ;  /* 0x000000400b5b7221 */ /* 0x000fc60000000000 */
[----:B------:R-:W-:Y:S01]  /*a590*/  @!P3 FMUL R59, R59, 0.5 ;  /* 0x3f0000003b3bb820 */ /* 0x000fe20000400000 */
[----:B------:R1:W2:Y:S01]  /*a5a0*/  MUFU.EX2 R148, R71 ;  /* 0x0000004700947308 */ /* 0x0002a20000000800 */
[----:B---3--:R-:W-:Y:S01]  /*a5b0*/  @!P6 FMUL R141, R141, R141 ;  /* 0x0000008d8d8de220 */ /* 0x008fe20000400000 */
[----:B------:R-:W-:Y:S01]  /*a5c0*/  FSETP.GEU.AND P6, PT, R38, -126, PT ;  /* 0xc2fc00002600780b */ /* 0x000fe20003fce000 */
[--C-:B----4-:R-:W-:Y:S01]  /*a5d0*/  FFMA R67, R99, UR38, -R69.reuse ;  /* 0x0000002663437c23 */ /* 0x110fe20008000845 */
[----:B------:R-:W-:Y:S01]  /*a5e0*/  FFMA R99, R55, UR38, -R69 ;  /* 0x0000002637637c23 */ /* 0x000fe20008000845 */
[----:B------:R-:W-:Y:S01]  /*a5f0*/  FADD R91, R91, R78 ;  /* 0x0000004e5b5b7221 */ /* 0x000fe20000000000 */
[----:B------:R-:W-:Y:S01]  /*a600*/  FADD R78, R48, R125 ;  /* 0x0000007d304e7221 */ /* 0x000fe20000000000 */
[----:B------:R-:W-:Y:S01]  /*a610*/  @!P5 FMUL R75, R75, 0.5 ;  /* 0x3f0000004b4bd820 */ /* 0x000fe20000400000 */
[----:B------:R3:W4:Y:S01]  /*a620*/  MUFU.EX2 R144, R59 ;  /* 0x0000003b00907308 */ /* 0x0007220000000800 */
[----:B-----5:R-:W-:Y:S01]  /*a630*/  @!P4 FMUL R145, R145, R145 ;  /* 0x000000919191c220 */ /* 0x020fe20000400000 */
[----:B------:R-:W-:Y:S01]  /*a640*/  FSETP.GEU.AND P4, PT, R39, -126, PT ;  /* 0xc2fc00002700780b */ /* 0x000fe20003f8e000 */
[----:B-1----:R-:W-:-:S04]  /*a650*/  FADD R71, R45, R128 ;  /* 0x000000802d477221 */ /* 0x002fc80000000000 */
[----:B------:R-:W-:Y:S01]  /*a660*/  @!P6 FMUL R38, R38, 0.5 ;  /* 0x3f0000002626e820 */ /* 0x000fe20000400000 */
[----:B------:R1:W5:Y:S01]  /*a670*/  MUFU.EX2 R149, R75 ;  /* 0x0000004b00957308 */ /* 0x0003620000000800 */
[--C-:B---3--:R-:W-:Y:S01]  /*a680*/  FFMA R59, R82, UR38, -R69.reuse ;  /* 0x00000026523b7c23 */ /* 0x108fe20008000845 */
[----:B--2---:R-:W-:Y:S01]  /*a690*/  @!P2 FMUL R148, R148, R148 ;  /* 0x000000949494a220 */ /* 0x004fe20000400000 */
[--C-:B------:R-:W-:Y:S01]  /*a6a0*/  FFMA R82, R111, UR38, -R69.reuse ;  /* 0x000000266f527c23 */ /* 0x100fe20008000845 */
[--C-:B------:R-:W-:Y:S02]  /*a6b0*/  FFMA R111, R147, UR38, -R69.reuse ;  /* 0x00000026936f7c23 */ /* 0x100fe40008000845 */
[----:B------:R-:W-:Y:S01]  /*a6c0*/  FSETP.GEU.AND P2, PT, R59, -126, PT ;  /* 0xc2fc00003b00780b */ /* 0x000fe20003f4e000 */
[----:B------:R-:W-:Y:S01]  /*a6d0*/  @!P4 FMUL R39, R39, 0.5 ;  /* 0x3f0000002727c820 */ /* 0x000fe20000400000 */
[----:B------:R-:W2:Y:S01]  /*a6e0*/  MUFU.EX2 R38, R38 ;  /* 0x0000002600267308 */ /* 0x000ea20000000800 */
[--C-:B-1----:R-:W-:Y:S01]  /*a6f0*/  FFMA R75, R107, UR38, -R69.reuse ;  /* 0x000000266b4b7c23 */ /* 0x102fe20008000845 */
[----:B----4-:R-:W-:Y:S01]  /*a700*/  @!P3 FMUL R144, R144, R144 ;  /* 0x000000909090b220 */ /* 0x010fe20000400000 */
[----:B------:R-:W-:Y:S01]  /*a710*/  FSETP.GEU.AND P3, PT, R35, -126, PT ;  /* 0xc2fc00002300780b */ /* 0x000fe20003f6e000 */
[----:B------:R-:W-:-:S04]  /*a720*/  FFMA R107, R143, UR38, -R69 ;  /* 0x000000268f6b7c23 */ /* 0x000fc80008000845 */
[----:B------:R-:W1:Y:S01]  /*a730*/  MUFU.EX2 R39, R39 ;  /* 0x0000002700277308 */ /* 0x000e620000000800 */
[----:B-----5:R-:W-:Y:S01]  /*a740*/  @!P5 FMUL R149, R149, R149 ;  /* 0x000000959595d220 */ /* 0x020fe20000400000 */
[----:B------:R-:W-:Y:S01]  /*a750*/  FSETP.GEU.AND P5, PT, R62, -126, PT ;  /* 0xc2fc00003e00780b */ /* 0x000fe20003fae000 */
[----:B------:R-:W-:-:S05]  /*a760*/  @!P2 FMUL R59, R59, 0.5 ;  /* 0x3f0000003b3ba820 */ /* 0x000fca0000400000 */
[----:B------:R-:W-:Y:S01]  /*a770*/  @!P3 FMUL R35, R35, 0.5 ;  /* 0x3f0000002323b820 */ /* 0x000fe20000400000 */
[----:B------:R-:W3:Y:S01]  /*a780*/  MUFU.EX2 R59, R59 ;  /* 0x0000003b003b7308 */ /* 0x000ee20000000800 */
[----:B--2---:R-:W-:Y:S01]  /*a790*/  @!P6 FMUL R38, R38, R38 ;  /* 0x000000262626e220 */ /* 0x004fe20000400000 */
[----:B------:R-:W-:-:S04]  /*a7a0*/  FSETP.GEU.AND P6, PT, R83, -126, PT ;  /* 0xc2fc00005300780b */ /* 0x000fc80003fce000 */
[----:B------:R-:W-:Y:S01]  /*a7b0*/  @!P5 FMUL R62, R62, 0.5 ;  /* 0x3f0000003e3ed820 */ /* 0x000fe20000400000 */
[----:B-1----:R-:W-:Y:S01]  /*a7c0*/  @!P4 FMUL R39, R39, R39 ;  /* 0x000000272727c220 */ /* 0x002fe20000400000 */
[C---:B------:R-:W-:Y:S01]  /*a7d0*/  FSETP.GEU.AND P4, PT, R42.reuse, -126, PT ;  /* 0xc2fc00002a00780b */ /* 0x040fe20003f8e000 */
[----:B------:R-:W1:Y:S06]  /*a7e0*/  MUFU.EX2 R35, R35 ;  /* 0x0000002300237308 */ /* 0x000e6c0000000800 */
[----:B------:R-:W-:Y:S01]  /*a7f0*/  @!P6 FMUL R83, R83, 0.5 ;  /* 0x3f0000005353e820 */ /* 0x000fe20000400000 */
[----:B---3--:R-:W-:Y:S01]  /*a800*/  @!P2 FMUL R59, R59, R59 ;  /* 0x0000003b3b3ba220 */ /* 0x008fe20000400000 */
[----:B------:R-:W-:Y:S01]  /*a810*/  FSETP.GEU.AND P2, PT, R43, -126, PT ;  /* 0xc2fc00002b00780b */ /* 0x000fe20003f4e000 */
[----:B------:R-:W2:Y:S03]  /*a820*/  MUFU.EX2 R62, R62 ;  /* 0x0000003e003e7308 */ /* 0x000ea60000000800 */
[----:B------:R-:W-:-:S05]  /*a830*/  @!P4 FMUL R42, R42, 0.5 ;  /* 0x3f0000002a2ac820 */ /* 0x000fca0000400000 */
[----:B------:R3:W4:Y:S01]  /*a840*/  MUFU.EX2 R86, R83 ;  /* 0x0000005300567308 */ /* 0x0007220000000800 */
[----:B-1----:R-:W-:Y:S01]  /*a850*/  @!P3 FMUL R35, R35, R35 ;  /* 0x000000232323b220 */ /* 0x002fe20000400000 */
[----:B------:R-:W-:Y:S02]  /*a860*/  FSETP.GEU.AND P3, PT, R79, -126, PT ;  /* 0xc2fc00004f00780b */ /* 0x000fe40003f6e000 */
[----:B------:R-:W-:-:S04]  /*a870*/  @!P2 FMUL R43, R43, 0.5 ;  /* 0x3f0000002b2ba820 */ /* 0x000fc80000400000 */
[----:B------:R-:W1:Y:S01]  /*a880*/  MUFU.EX2 R42, R42 ;  /* 0x0000002a002a7308 */ /* 0x000e620000000800 */
[----:B--2---:R-:W-:Y:S01]  /*a890*/  @!P5 FMUL R62, R62, R62 ;  /* 0x0000003e3e3ed220 */ /* 0x004fe20000400000 */
[----:B------:R-:W-:Y:S01]  /*a8a0*/  FSETP.GEU.AND P5, PT, R46, -126, PT ;  /* 0xc2fc00002e00780b */ /* 0x000fe20003fae000 */
[--C-:B---3--:R-:W-:Y:S01]  /*a8b0*/  FFMA R83, R115, UR38, -R69.reuse ;  /* 0x0000002673537c23 */ /* 0x108fe20008000845 */
[----:B------:R-:W-:Y:S01]  /*a8c0*/  FFMA R115, R135, UR38, -R69 ;  /* 0x0000002687737c23 */ /* 0x000fe20008000845 */
[----:B------:R-:W-:Y:S02]  /*a8d0*/  FADD R135, R56, R133 ;  /* 0x0000008538877221 */ /* 0x000fe40000000000 */
[----:B------:R-:W-:Y:S01]  /*a8e0*/  @!P3 FMUL R79, R79, 0.5 ;  /* 0x3f0000004f4fb820 */ /* 0x000fe20000400000 */
[----:B------:R-:W2:Y:S01]  /*a8f0*/  MUFU.EX2 R43, R43 ;  /* 0x0000002b002b7308 */ /* 0x000ea20000000800 */
[----:B----4-:R-:W-:Y:S01]  /*a900*/  @!P6 FMUL R86, R86, R86 ;  /* 0x000000565656e220 */ /* 0x010fe20000400000 */
        /* <DEDUP_REMOVED lines=9> */
[----:B---3--:R-:W-:-:S04]  /*a9a0*/  FADD R79, R14, R65 ;  /* 0x000000410e4f7221 */ /* 0x008fc80000000000 */
        /* <DEDUP_REMOVED lines=11> */
[----:B------:R-:W-:-:S03]  /*aa60*/  FSETP.GEU.AND P6, PT, R50, -126, PT ;  /* 0xc2fc00003200780b */ /* 0x000fc60003fce000 */
[----:B------:R-:W-:Y:S02]  /*aa70*/  FADD R218, R213, R66 ;  /* 0x00000042d5da7221 */ /* 0x000fe40000000000 */
        /* <DEDUP_REMOVED lines=31> */
[----:B--2---:R-:W-:Y:S01]  /*ac70*/  FFMA R118, R119, UR38, -R69 ;  /* 0x0000002677767c23 */ /* 0x004fe20008000845 */
[----:B-1----:R-:W-:Y:S01]  /*ac80*/  @!P3 FMUL R47, R47, R47 ;  /* 0x0000002f2f2fb220 */ /* 0x002fe20000400000 */
[----:B------:R-:W-:Y:S01]  /*ac90*/  FSETP.GEU.AND P3, PT, R82, -126, PT ;  /* 0xc2fc00005200780b */ /* 0x000fe20003f6e000 */
[----:B------:R-:W-:-:S03]  /*aca0*/  FADD R69, R32, R109 ;  /* 0x0000006d20457221 */ /* 0x000fc60000000000 */
[----:B------:R-:W-:Y:S01]  /*acb0*/  @!P2 FMUL R95, R95, 0.5 ;  /* 0x3f0000005f5fa820 */ /* 0x000fe20000400000 */
[----:B------:R-:W1:Y:S01]  /*acc0*/  MUFU.EX2 R58, R58 ;  /* 0x0000003a003a7308 */ /* 0x000e620000000800 */
[----:B----4-:R-:W-:Y:S01]  /*acd0*/  @!P5 FMUL R55, R55, R55 ;  /* 0x000000373737d220 */ /* 0x010fe20000400000 */
[----:B------:R-:W-:-:S06]  /*ace0*/  FSETP.GEU.AND P5, PT, R127, -126, PT ;  /* 0xc2fc00007f00780b */ /* 0x000fcc0003fae000 */
[----:B------:R-:W2:Y:S01]  /*acf0*/  MUFU.EX2 R95, R95 ;  /* 0x0000005f005f7308 */ /* 0x000ea20000000800 */
[----:B---3--:R-:W-:Y:S01]  /*ad00*/  @!P6 FMUL R83, R83, R83 ;  /* 0x000000535353e220 */ /* 0x008fe20000400000 */
[----:B------:R-:W-:Y:S01]  /*ad10*/  FSETP.GEU.AND P6, PT, R126, -126, PT ;  /* 0xc2fc00007e00780b */ /* 0x000fe20003fce000 */
[----:B------:R-:W-:-:S04]  /*ad20*/  @!P3 FMUL R82, R82, 0.5 ;  /* 0x3f0000005252b820 */ /* 0x000fc80000400000 */
[----:B------:R-:W-:Y:S01]  /*ad30*/  @!P5 FMUL R127, R127, 0.5 ;  /* 0x3f0000007f7fd820 */ /* 0x000fe20000400000 */
[----:B-1----:R-:W-:Y:S01]  /*ad40*/  @!P4 FMUL R58, R58, R58 ;  /* 0x0000003a3a3ac220 */ /* 0x002fe20000400000 */
[----:B------:R-:W-:Y:S02]  /*ad50*/  FSETP.GEU.AND P4, PT, R130, -126, PT ;  /* 0xc2fc00008200780b */ /* 0x000fe40003f8e000 */
[----:B------:R1:W3:Y:S01]  /*ad60*/  MUFU.EX2 R8, R127 ;  /* 0x0000007f00087308 */ /* 0x0002e20000000800 */
[----:B------:R-:W-:-:S03]  /*ad70*/  FADD R150, R31, R58 ;  /* 0x0000003a1f967221 */ /* 0x000fc60000000000 */
[----:B------:R-:W-:Y:S01]  /*ad80*/  @!P6 FMUL R126, R126, 0.5 ;  /* 0x3f0000007e7ee820 */ /* 0x000fe20000400000 */
[----:B--2---:R-:W-:Y:S01]  /*ad90*/  @!P2 FMUL R95, R95, R95 ;  /* 0x0000005f5f5fa220 */ /* 0x004fe20000400000 */
[----:B------:R-:W-:Y:S02]  /*ada0*/  FSETP.GEU.AND P2, PT, R114, -126, PT ;  /* 0xc2fc00007200780b */ /* 0x000fe40003f4e000 */
[----:B------:R2:W4:Y:S01]  /*adb0*/  MUFU.EX2 R7, R126 ;  /* 0x0000007e00077308 */ /* 0x0005220000000800 */
[----:B-1----:R-:W-:Y:S01]  /*adc0*/  FADD R127, R20, R85 ;  /* 0x00000055147f7221 */ /* 0x002fe20000000000 */
[----:B------:R-:W-:Y:S01]  /*add0*/  FADD R216, R144, R95 ;  /* 0x0000005f90d87221 */ /* 0x000fe20000000000 */
[----:B------:R-:W-:Y:S02]  /*ade0*/  @!P4 FMUL R130, R130, 0.5 ;  /* 0x3f0000008282c820 */ /* 0x000fe40000400000 */
[----:B------:R-:W-:Y:S01]  /*adf0*/  FADD R127, R127, R78 ;  /* 0x0000004e7f7f7221 */ /* 0x000fe20000000000 */
[----:B------:R-:W-:Y:S01]  /*ae00*/  FADD R78, R33, R116 ;  /* 0x00000074214e7221 */ /* 0x000fe20000000000 */
[----:B------:R-:W-:Y:S01]  /*ae10*/  FADD R143, R143, R216 ;  /* 0x000000d88f8f7221 */ /* 0x000fe20000000000 */
[----:B------:R1:W5:Y:S01]  /*ae20*/  MUFU.EX2 R119, R130 ;  /* 0x0000008200777308 */ /* 0x0003620000000800 */
[----:B---3--:R-:W-:Y:S01]  /*ae30*/  @!P5 FMUL R8, R8, R8 ;  /* 0x000000080808d220 */ /* 0x008fe20000400000 */
[----:B------:R-:W-:Y:S01]  /*ae40*/  FSETP.GEU.AND P5, PT, R115, -126, PT ;  /* 0xc2fc00007300780b */ /* 0x000fe20003fae000 */
[----:B--2---:R-:W-:Y:S01]  /*ae50*/  FADD R126, R12, R61 ;  /* 0x0000003d0c7e7221 */ /* 0x004fe20000000000 */
[----:B------:R-:W-:Y:S01]  /*ae60*/  @!P2 FMUL R114, R114, 0.5 ;  /* 0x3f0000007272a820 */ /* 0x000fe20000400000 */
[----:B------:R-:W-:-:S02]  /*ae70*/  FADD R215, R141, R8 ;  /* 0x000000088dd77221 */ /* 0x000fc40000000000 */
[----:B------:R-:W-:Y:S01]  /*ae80*/  FADD R126, R126, R69 ;  /* 0x000000457e7e7221 */ /* 0x000fe20000000000 */
[----:B------:R-:W2:Y:S01]  /*ae90*/  MUFU.EX2 R82, R82 ;  /* 0x0000005200527308 */ /* 0x000ea20000000800 */
[----:B----4-:R-:W-:Y:S01]  /*aea0*/  @!P6 FMUL R7, R7, R7 ;  /* 0x000000070707e220 */ /* 0x010fe20000400000 */
[----:B------:R-:W-:Y:S01]  /*aeb0*/  FSETP.GEU.AND P6, PT, R110, -126, PT ;  /* 0xc2fc00006e00780b */ /* 0x000fe20003fce000 */
[----:B-1----:R-:W-:Y:S01]  /*aec0*/  FADD R130, R19, R92 ;  /* 0x0000005c13827221 */ /* 0x002fe20000000000 */
[----:B------:R-:W-:Y:S01]  /*aed0*/  FADD R69, R49, R132 ;  /* 0x0000008431457221 */ /* 0x000fe20000000000 */
[----:B------:R-:W-:Y:S01]  /*aee0*/  FADD R218, R218, R215 ;  /* 0x000000d7dada7221 */ /* 0x000fe20000000000 */
[----:B------:R-:W-:Y:S01]  /*aef0*/  FADD R215, R77, R46 ;  /* 0x0000002e4dd77221 */ /* 0x000fe20000000000 */
[----:B------:R-:W-:Y:S01]  /*af00*/  @!P5 FMUL R115, R115, 0.5 ;  /* 0x3f0000007373d820 */ /* 0x000fe20000400000 */
[----:B------:R-:W1:Y:S01]  /*af10*/  MUFU.EX2 R114, R114 ;  /* 0x0000007200727308 */ /* 0x000e620000000800 */
[----:B-----5:R-:W-:Y:S01]  /*af20*/  @!P4 FMUL R119, R119, R119 ;  /* 0x000000777777c220 */ /* 0x020fe20000400000 */
        /* <DEDUP_REMOVED lines=9> */
[----:B--2---:R-:W-:Y:S01]  /*afc0*/  @!P3 FMUL R82, R82, R82 ;  /* 0x000000525252b220 */ /* 0x004fe20000400000 */
[----:B------:R-:W-:Y:S01]  /*afd0*/  FSETP.GEU.AND P3, PT, R99, -126, PT ;  /* 0xc2fc00006300780b */ /* 0x000fe20003f6e000 */
[----:B------:R-:W-:Y:S01]  /*afe0*/  FADD R69, R69, R134 ;  /* 0x0000008645457221 */ /* 0x000fe20000000000 */
[----:B------:R-:W-:Y:S01]  /*aff0*/  FADD R79, R79, R78 ;  /* 0x0000004e4f4f7221 */ /* 0x000fe20000000000 */
        /* <DEDUP_REMOVED lines=9> */
[----:B------:R1:W4:Y:S01]  /*b090*/  MUFU.EX2 R103, R138 ;  /* 0x0000008a00677308 */ /* 0x0003220000000800 */
[----:B---3--:R-:W-:Y:S01]  /*b0a0*/  @!P5 FMUL R115, R115, R115 ;  /* 0x000000737373d220 */ /* 0x008fe20000400000 */
[----:B------:R-:W-:Y:S01]  /*b0b0*/  FSETP.GEU.AND P5, PT, R107, -126, PT ;  /* 0xc2fc00006b00780b */ /* 0x000fe20003fae000 */
[----:B------:R-:W-:Y:S01]  /*b0c0*/  FADD R131, R17, R84 ;  /* 0x0000005411837221 */ /* 0x000fe20000000000 */
[----:B------:R-:W-:Y:S01]  /*b0d0*/  @!P3 FMUL R99, R99, 0.5 ;  /* 0x3f0000006363b820 */ /* 0x000fe20000400000 */
[----:B------:R-:W-:Y:S01]  /*b0e0*/  FADD R123, R123, R134 ;  /* 0x000000867b7b7221 */ /* 0x000fe20000000000 */
[----:B------:R-:W-:Y:S01]  /*b0f0*/  FADD R134, R24, R101 ;  /* 0x0000006518867221 */ /* 0x000fe20000000000 */
[----:B------:R-:W-:Y:S01]  /*b100*/  @!P2 FMUL R94, R94, 0.5 ;  /* 0x3f0000005e5ea820 */ /* 0x000fe20000400000 */
[----:B------:R-:W-:Y:S01]  /*b110*/  FADD R131, R131, R142 ;  /* 0x0000008e83837221 */ /* 0x000fe20000000000 */
[----:B--2---:R-:W-:Y:S01]  /*b120*/  @!P6 FMUL R110, R110, R110 ;  /* 0x0000006e6e6ee220 */ /* 0x004fe20000400000 */
[----:B------:R-:W-:Y:S01]  /*b130*/  FSETP.GEU.AND P6, PT, R102, -126, PT ;  /* 0xc2fc00006600780b */ /* 0x000fe20003fce000 */
[----:B-1----:R-:W-:Y:S01]  /*b140*/  FADD R138, R25, R108 ;  /* 0x0000006c198a7221 */ /* 0x002fe20000000000 */
[----:B------:R-:W-:Y:S01]  /*b150*/  FADD R142, R28, R105 ;  /* 0x000000691c8e7221 */ /* 0x000fe20000000000 */
[----:B------:R-:W1:Y:S01]  /*b160*/  MUFU.EX2 R94, R94 ;  /* 0x0000005e005e7308 */ /* 0x000e620000000800 */
[----:B------:R-:W-:Y:S01]  /*b170*/  FADD R134, R134, R135 ;  /* 0x0000008786867221 */ /* 0x000fe20000000000 */
[----:B------:R-:W-:Y:S01]  /*b180*/  @!P5 FMUL R107, R107, 0.5 ;  /* 0x3f0000006b6bd820 */ /* 0x000fe20000400000 */
[----:B------:R-:W-:Y:S01]  /*b190*/  FADD R138, R138, R139 ;  /* 0x0000008b8a8a7221 */ /* 0x000fe20000000000 */
[----:B----4-:R-:W-:Y:S01]  /*b1a0*/  @!P4 FMUL R103, R103, R103 ;  /* 0x000000676767c220 */ /* 0x010fe20000400000 */
[----:B------:R-:W-:Y:S01]  /*b1b0*/  FSETP.GEU.AND P4, PT, R106, -126, PT ;  /* 0xc2fc00006a00780b */ /* 0x000fe20003f8e000 */
[----:B------:R-:W-:Y:S01]  /*b1c0*/  FADD R139, R60, R137 ;  /* 0x000000893c8b7221 */ /* 0x000fe20000000000 */
[----:B------:R-:W-:Y:S01]  /*b1d0*/  FADD R135, R18, R81 ;  /* 0x0000005112877221 */ /* 0x000fe20000000000 */
[----:B------:R-:W2:Y:S01]  /*b1e0*/  MUFU.EX2 R107, R107 ;  /* 0x0000006b006b7308 */ /* 0x000ea20000000800 */
[----:B------:R-:W-:Y:S01]  /*b1f0*/  FADD R147, R38, R103 ;  /* 0x0000006726937221 */ /* 0x000fe20000000000 */
[----:B------:R-:W-:Y:S01]  /*b200*/  @!P6 FMUL R102, R102, 0.5 ;  /* 0x3f0000006666e820 */ /* 0x000fe20000400000 */
[----:B------:R-:W-:Y:S01]  /*b210*/  FADD R142, R142, R139 ;  /* 0x0000008b8e8e7221 */ /* 0x000fe20000000000 */
[----:B------:R-:W-:Y:S01]  /*b220*/  FADD R139, R27, R42 ;  /* 0x0000002a1b8b7221 */ /* 0x000fe20000000000 */
[----:B------:R-:W-:Y:S01]  /*b230*/  FADD R135, R135, R146 ;  /* 0x0000009287877221 */ /* 0x000fe20000000000 */
[----:B------:R-:W-:Y:S01]  /*b240*/  FADD R146, R89, R50 ;  /* 0x0000003259927221 */ /* 0x000fe20000000000 */
[----:B------:R-:W-:Y:S01]  /*b250*/  FADD R216, R30, R7 ;  /* 0x000000071ed87221 */ /* 0x000fe20000000000 */
[----:B------:R-:W3:Y:S01]  /*b260*/  MUFU.EX2 R102, R102 ;  /* 0x0000006600667308 */ /* 0x000ee20000000800 */
[----:B-1----:R-:W-:Y:S01]  /*b270*/  @!P2 FMUL R94, R94, R94 ;  /* 0x0000005e5e5ea220 */ /* 0x002fe20000400000 */
[----:B------:R-:W-:Y:S01]  /*b280*/  FSETP.GEU.AND P2, PT, R111, -126, PT ;  /* 0xc2fc00006f00780b */ /* 0x000fe20003f4e000 */
[----:B------:R-:W-:Y:S01]  /*b290*/  @!P4 FMUL R106, R106, 0.5 ;  /* 0x3f0000006a6ac820 */ /* 0x000fe20000400000 */
[----:B------:R-:W-:Y:S01]  /*b2a0*/  FADD R139, R139, R150 ;  /* 0x000000968b8b7221 */ /* 0x000fe20000000000 */
        /* <DEDUP_REMOVED lines=23> */
[----:B-1----:R-:W-:Y:S01]  /*b420*/  @!P3 FMUL R99, R99, R99 ;  /* 0x000000636363b220 */ /* 0x002fe20000400000 */
[----:B------:R-:W-:Y:S01]  /*b430*/  FADD R216, R96, R51 ;  /* 0x0000003360d87221 */ /* 0x000fe20000000000 */
[----:B------:R-:W-:Y:S01]  /*b440*/  FADD R217, R39, R102 ;  /* 0x0000006627d97221 */ /* 0x000fe20000000000 */
[----:B------:R-:W-:Y:S01]  /*b450*/  @!P6 FMUL R122, R122, 0.5 ;  /* 0x3f0000007a7ae820 */ /* 0x000fe20000400000 */
[----:B------:R-:W1:Y:S01]  /*b460*/  MUFU.EX2 R87, R87 ;  /* 0x0000005700577308 */ /* 0x000e620000000800 */
[----:B--2---:R-:W-:Y:S01]  /*b470*/  @!P4 FMUL R106, R106, R106 ;  /* 0x0000006a6a6ac220 */ /* 0x004fe20000400000 */
[----:B------:R-:W-:Y:S01]  /*b480*/  FSETP.GEU.AND P4, PT, R118, -126, PT ;  /* 0xc2fc00007600780b */ /* 0x000fe20003f8e000 */
[----:B------:R-:W-:Y:S01]  /*b490*/  FADD R78, R69, R78 ;  /* 0x0000004e454e7221 */ /* 0x000fe20000000000 */
[----:B------:R-:W-:Y:S01]  /*b4a0*/  FADD R216, R216, R217 ;  /* 0x000000d9d8d87221 */ /* 0x000fe20000000000 */
[----:B------:R-:W-:Y:S01]  /*b4b0*/  FADD R219, R59, R106 ;  /* 0x0000006a3bdb7221 */ /* 0x000fe20000000000 */
[----:B------:R-:W-:Y:S01]  /*b4c0*/  FADD R217, R214, R67 ;  /* 0x00000043d6d97221 */ /* 0x000fe20000000000 */
[----:B------:R-:W-:Y:S01]  /*b4d0*/  FADD R222, R145, R114 ;  /* 0x0000007291de7221 */ /* 0x000fe20000000000 */
        /* <DEDUP_REMOVED lines=9> */
[----:B-1----:R-:W-:Y:S01]  /*b570*/  @!P5 FMUL R87, R87, R87 ;  /* 0x000000575757d220 */ /* 0x002fe20000400000 */
[----:B------:R-:W-:Y:S01]  /*b580*/  FSETP.GEU.AND P5, PT, R70, -126, PT ;  /* 0xc2fc00004600780b */ /* 0x000fe20003fae000 */
[----:B------:R-:W-:Y:S01]  /*b590*/  FADD R130, R130, R219 ;  /* 0x000000db82827221 */ /* 0x000fe20000000000 */
[----:B------:R-:W-:Y:S01]  /*b5a0*/  FADD R219, R148, R115 ;  /* 0x0000007394db7221 */ /* 0x000fe20000000000 */
[----:B------:R-:W1:Y:S01]  /*b5b0*/  MUFU.EX2 R118, R118 ;  /* 0x0000007600767308 */ /* 0x000e620000000800 */
[----:B------:R-:W-:Y:S01]  /*b5c0*/  FADD R127, R88, R47 ;  /* 0x0000002f587f7221 */ /* 0x000fe20000000000 */
[----:B------:R-:W-:Y:S01]  /*b5d0*/  @!P2 FMUL R9, R9, 0.5 ;  /* 0x3f0000000909a820 */ /* 0x000fe20000400000 */
[----:B------:R-:W-:Y:S01]  /*b5e0*/  FADD R219, R90, R219 ;  /* 0x000000db5adb7221 */ /* 0x000fe20000000000 */
[----:B--2---:R-:W-:Y:S01]  /*b5f0*/  @!P6 FMUL R122, R122, R122 ;  /* 0x0000007a7a7ae220 */ /* 0x004fe20000400000 */
[----:B------:R-:W-:Y:S01]  /*b600*/  FADD R222, R35, R110 ;  /* 0x0000006e23de7221 */ /* 0x000fe20000000000 */
        /* <DEDUP_REMOVED lines=18> */
[----:B------:R-:W-:Y:S01]  /*b730*/  FADD R78, R91, R78 ;  /* 0x0000004e5b4e7221 */ /* 0x000fe20000000000 */
[----:B--2---:R-:W-:Y:S01]  /*b740*/  @!P2 FMUL R9, R9, R9 ;  /* 0x000000090909a220 */ /* 0x004fe20000400000 */
[----:B------:R-:W-:Y:S01]  /*b750*/  FSETP.GEU.AND P2, PT, R68, -126, PT ;  /* 0xc2fc00004400780b */ /* 0x000fe20003f4e000 */
        /* <DEDUP_REMOVED lines=8> */
[----:B------:R-:W1:Y:S01]  /*b7e0*/  MUFU.EX2 R69, R70 ;  /* 0x0000004600457308 */ /* 0x000e620000000800 */
[----:B------:R-:W-:Y:S01]  /*b7f0*/  FADD R142, R123, R142 ;  /* 0x0000008e7b8e7221 */ /* 0x000fe20000000000 */
[----:B------:R-:W-:Y:S01]  /*b800*/  FADD R134, R219, R90 ;  /* 0x0000005adb867221 */ /* 0x000fe20000000000 */
[----:B------:R-:W-:Y:S01]  /*b810*/  FADD R71, R78, R71 ;  /* 0x000000474e477221 */ /* 0x000fe20000000000 */
[----:B------:R-:W-:Y:S01]  /*b820*/  @!P2 FMUL R68, R68, 0.5 ;  /* 0x3f0000004444a820 */ /* 0x000fe20000400000 */
[----:B------:R-:W-:Y:S01]  /*b830*/  FADD R98, R139, R98 ;  /* 0x000000628b627221 */ /* 0x000fe20000000000 */
[----:B------:R-:W-:Y:S01]  /*b840*/  FADD R151, R151, R134 ;  /* 0x0000008697977221 */ /* 0x000fe20000000000 */
[----:B------:R-:W-:Y:S01]  /*b850*/  FADD R142, R71, R142 ;  /* 0x0000008e478e7221 */ /* 0x000fe20000000000 */
[----:B------:R2:W3:Y:S01]  /*b860*/  MUFU.EX2 R90, R68 ;  /* 0x00000044005a7308 */ /* 0x0004e20000000800 */
[----:B------:R-:W-:Y:S01]  /*b870*/  F2FP.F16.F32.PACK_AB R91, R211, R96 ;  /* 0x00000060d35b723e */ /* 0x000fe200000000ff */
[----:B------:R-:W-:Y:S01]  /*b880*/  FADD R151, R130, R151 ;  /* 0x0000009782977221 */ /* 0x000fe20000000000 */
[----:B------:R-:W-:-:S02]  /*b890*/  F2FP.F16.F32.PACK_AB R96, R24, R23 ;  /* 0x000000171860723e */ /* 0x000fc400000000ff */
[----:B------:R-:W-:Y:S01]  /*b8a0*/  F2FP.F16.F32.PACK_AB R24, R32, R29 ;  /* 0x0000001d2018723e */ /* 0x000fe200000000ff */
[----:B------:R-:W-:Y:S01]  /*b8b0*/  FADD R151, R98, R151 ;  /* 0x0000009762977221 */ /* 0x000fe20000000000 */
[----:B------:R-:W-:Y:S01]  /*b8c0*/  F2FP.F16.F32.PACK_AB R98, R28, R25 ;  /* 0x000000191c62723e */ /* 0x000fe200000000ff */
[----:B-1----:R-:W-:Y:S01]  /*b8d0*/  @!P5 FMUL R69, R69, R69 ;  /* 0x000000454545d220 */ /* 0x002fe20000400000 */
[----:B--2---:R-:W-:Y:S02]  /*b8e0*/  F2FP.F16.F32.PACK_AB R68, R12, R11 ;  /* 0x0000000b0c44723e */ /* 0x004fe400000000ff */
[----:B------:R-:W-:Y:S01]  /*b8f0*/  SHF.L.U32 R11, R3, 0x1f, RZ ;  /* 0x0000001f030b7819 */ /* 0x000fe200000006ff */
[----:B------:R-:W-:Y:S01]  /*b900*/  FFMA R6, R69, R6, R142 ;  /* 0x0000000645067223 */ /* 0x000fe2000000008e */
[-C--:B------:R-:W-:Y:S01]  /*b910*/  FMUL R200, R200, R69.reuse ;  /* 0x00000045c8c87220 */ /* 0x080fe20000400000 */
        /* <DEDUP_REMOVED lines=26> */
[----:B------:R-:W-:Y:S01]  /*bac0*/  FMUL R157, R157, R69 ;  /* 0x000000459d9d7220 */ /* 0x000fe20000400000 */
[----:B---3--:R-:W-:Y:S01]  /*bad0*/  @!P2 FMUL R90, R90, R90 ;  /* 0x0000005a5a5aa220 */ /* 0x008fe20000400000 */
[----:B------:R-:W-:Y:S01]  /*bae0*/  F2FP.F16.F32.PACK_AB R69, R26, R27 ;  /* 0x0000001b1a45723e */ /* 0x000fe200000000ff */
[----:B------:R1:W2:Y:S01]  /*baf0*/  SYNCS.PHASECHK.TRANS64.TRYWAIT P2, [UR10+0x4d000], R11 ;  /* 0x04d0000bff0075a7 */ /* 0x0002a2000804014a */
[----:B------:R-:W-:Y:S01]  /*bb00*/  F2FP.F16.F32.PACK_AB R25, R144, R31 ;  /* 0x0000001f9019723e */ /* 0x000fe200000000ff */
[----:B------:R-:W-:Y:S01]  /*bb10*/  FFMA R5, R90, R5, R151 ;  /* 0x000000055a057223 */ /* 0x000fe20000000097 */
[----:B------:R-:W-:Y:S01]  /*bb20*/  F2FP.F16.F32.PACK_AB R26, R36, R33 ;  /* 0x00000021241a723e */ /* 0x000fe200000000ff */
[----:B------:R-:W-:Y:S01]  /*bb30*/  FMUL R202, R202, R90 ;  /* 0x0000005acaca7220 */ /* 0x000fe20000400000 */
[----:B------:R-:W-:Y:S01]  /*bb40*/  F2FP.F16.F32.PACK_AB R27, R141, R30 ;  /* 0x0000001e8d1b723e */ /* 0x000fe200000000ff */
[----:B------:R-:W-:Y:S01]  /*bb50*/  FMUL R203, R203, R90 ;  /* 0x0000005acbcb7220 */ /* 0x000fe20000400000 */
[----:B------:R-:W-:Y:S01]  /*bb60*/  F2FP.F16.F32.PACK_AB R29, R145, R34 ;  /* 0x00000022911d723e */ /* 0x000fe200000000ff */
[-C--:B------:R-:W-:Y:S01]  /*bb70*/  FMUL R206, R206, R90.reuse ;  /* 0x0000005acece7220 */ /* 0x080fe20000400000 */
[----:B------:R-:W-:Y:S01]  /*bb80*/  F2FP.F16.F32.PACK_AB R30, R44, R41 ;  /* 0x000000292c1e723e */ /* 0x000fe200000000ff */
[-C--:B------:R-:W-:Y:S01]  /*bb90*/  FMUL R207, R207, R90.reuse ;  /* 0x0000005acfcf7220 */ /* 0x080fe20000400000 */
[----:B------:R-:W-:Y:S01]  /*bba0*/  F2FP.F16.F32.PACK_AB R31, R148, R35 ;  /* 0x00000023941f723e */ /* 0x000fe200000000ff */
[-C--:B------:R-:W-:Y:S01]  /*bbb0*/  FMUL R194, R194, R90.reuse ;  /* 0x0000005ac2c27220 */ /* 0x080fe20000400000 */
        /* <DEDUP_REMOVED lines=15> */
[----:B------:R-:W-:Y:S01]  /*bcb0*/  FMUL R178, R178, R90 ;  /* 0x0000005ab2b27220 */ /* 0x000fe20000400000 */
[----:B------:R-:W-:Y:S01]  /*bcc0*/  F2FP.F16.F32.PACK_AB R45, R67, R46 ;  /* 0x0000002e432d723e */ /* 0x000fe200000000ff */
        /* <DEDUP_REMOVED lines=56> */
[----:B------:R-:W-:Y:S01]  /*c050*/  F2FP.F16.F32.PACK_AB R86, R137, R10 ;  /* 0x0000000a8956723e */ /* 0x000fe200000000ff */
[----:B-12---:R-:W-:Y:S06]  /*c060*/  @!P0 BRA `(.L_x_27) ;  /* 0x0000000000048947 */ /* 0x006fec0003800000 */
[----:B------:R-:W-:Y:S01]  /*c070*/  BPT.TRAP 0x1 ;  /* 0x000000040000795c */ /* 0x000fe20000300000 */
.L_x_27:
[----:B------:R-:W-:Y:S05]  /*c080*/  @P2 BRA `(.L_x_28) ;  /* 0x0000000000082947 */ /* 0x000fea0003800000 */
[----:B------:R-:W1:Y:S02]  /*c090*/  SYNCS.PHASECHK.TRANS64.TRYWAIT P2, [UR10+0x4d000], R11 ;  /* 0x04d0000bff0075a7 */ /* 0x000e64000804014a */
[----:B-1----:R-:W-:Y:S05]  /*c0a0*/  @!P2 BRA `(.L_x_29) ;  /* 0x0000006000eca947 */ /* 0x002fea0003800000 */
.L_x_28:
[----:B------:R-:W-:Y:S01]  /*c0b0*/  UIMAD UR10, UR7, 0xe00, UR5 ;  /* 0x00000e00070a78a4 */ /* 0x000fe2000f8e0205 */
[----:B------:R-:W-:Y:S01]  /*c0c0*/  WARPGROUP.ARRIVE ;  /* 0x00000000000079c5 */ /* 0x000fe20000000000 */
[----:B------:R-:W-:Y:S01]  /*c0d0*/  UMOV UR11, 0xc0000010 ;  /* 0xc0000010000b7882 */ /* 0x000fe20000000000 */
[----:B------:R-:W-:Y:S01]  /*c0e0*/  UMOV UR15, 0xc0000010 ;  /* 0xc0000010000f7882 */ /* 0x000fe20000000000 */
[----:B------:R-:W-:Y:S01]  /*c0f0*/  UIADD3 UR14, UR10, 0x200, URZ ;  /* 0x000002000a0e7890 */ /* 0x000fe2000fffe03f */
[----:B------:R-:W-:Y:S01]  /*c100*/  F2FP.F16.F32.PACK_AB R87, R9, R87 ;  /* 0x000000570957723e */ /* 0x000fe200000000ff */
[----:B------:R-:W-:Y:S01]  /*c110*/  UIADD3 UR18, UR10, 0x400, URZ ;  /* 0x000004000a127890 */ /* 0x000fe2000fffe03f */
[----:B------:R-:W-:Y:S02]  /*c120*/  UMOV UR19, 0xc0000010 ;  /* 0xc000001000137882 */ /* 0x000fe40000000000 */
[----:B------:R-:W-:Y:S01]  /*c130*/  HGMMA.64x16x16.F32 R200, R68, gdesc[UR8].tnspB, R200, gsb0 ;  /* 0x4020000844c87df0 */ /* 0x000fe200080008c8 */
[----:B------:R-:W-:Y:S01]  /*c140*/  UIADD3 UR22, UR10, 0x600, URZ ;  /* 0x000006000a167890 */ /* 0x000fe2000fffe03f */
[----:B------:R-:W-:Y:S01]  /*c150*/  UMOV UR23, 0xc0000010 ;  /* 0xc000001000177882 */ /* 0x000fe20000000000 */
[----:B------:R-:W-:Y:S01]  /*c160*/  UIADD3 UR26, UR10, 0x800, URZ ;  /* 0x000008000a1a7890 */ /* 0x000fe2000fffe03f */
[----:B------:R-:W-:Y:S01]  /*c170*/  UMOV UR27, 0xc0000010 ;  /* 0xc0000010001b7882 */ /* 0x000fe20000000000 */
[----:B------:R-:W-:Y:S01]  /*c180*/  UMOV UR11, 0xc0000010 ;  /* 0xc0000010000b7882 */ /* 0x000fe20000000000 */
[----:B------:R-:W-:-:S02]  /*c190*/  WARPGROUP.DEPBAR.LE gsb0, 0x0 ;  /* 0x00008000000079c5 */ /* 0x000fc40000010000 */
        /* <DEDUP_REMOVED lines=529> */
[----:B------:R-:W-:Y:S01]  /*e2b0*/  UIADD3 UR10, UR10, 0xde0, URZ ;  /* 0x00000de00a0a7890 */ /* 0x000fe2000fffe03f */
        /* <DEDUP_REMOVED lines=18> */
.L_x_30:
[----:B------:R-:W-:-:S04]  /*e3e0*/  ULEA UR10, UR4, UR36, 0x3 ;  /* 0x00000024040a7291 */ /* 0x000fc8000f8e183f */
[----:B------:R-:W-:-:S04]  /*e3f0*/  UIADD3 UR10, UR10, 0x4d028, URZ ;  /* 0x0004d0280a0a7890 */ /* 0x000fc8000fffe03f */
[----:B------:R-:W-:-:S09]  /*e400*/  UPRMT UR10, URZ, 0x654, UR10 ;  /* 0x000006543f0a7896 */ /* 0x000fd2000800000a */
[----:B------:R-:W-:Y:S01]  /*e410*/  SYNCS.ARRIVE.TRANS64.RED.A1T0 RZ, [UR10], RZ ;  /* 0x000000ffffff79a7 */ /* 0x000fe2000810040a */
[----:B------:R-:W-:Y:S05]  /*e420*/  @P1 BRA `(.L_x_31) ;  /* 0x0000000000041947 */ /* 0x000fea0003800000 */
[----:B------:R-:W-:Y:S01]  /*e430*/  BPT.TRAP 0x1 ;  /* 0x000000040000795c */ /* 0x000fe20000300000 */
.L_x_31:
[----:B------:R-:W-:-:S04]  /*e440*/  UIADD3 UR4, UR4, 0x1, URZ ;  /* 0x0000000104047890 */ /* 0x000fc8000fffe03f */
[----:B------:R-:W-:-:S04]  /*e450*/  UISETP.NE.AND UP0, UPT, UR4, 0x5, UPT ;  /* 0x000000050400788c */ /* 0x000fc8000bf05270 */
[----:B------:R-:W-:Y:S01]  /*e460*/  USEL UR10, UR4, URZ, UP0 ;  /* 0x0000003f040a7287 */ /* 0x000fe20008000000 */
[----:B------:R-:W-:Y:S11]  /*e470*/  @!P0 BRA `(.L_x_32) ;  /* 0x0000000000048947 */ /* 0x000ff60003800000 */
[----:B------:R-:W-:Y:S01]  /*e480*/  BPT.TRAP 0x1 ;  /* 0x000000040000795c */ /* 0x000fe20000300000 */
.L_x_32:
[----:B------:R-:W-:-:S04]  /*e490*/  ULEA UR4, UR10, UR36, 0x3 ;  /* 0x000000240a047291 */ /* 0x000fc8000f8e183f */
[----:B------:R-:W-:-:S04]  /*e4a0*/  UIADD3 UR4, UR4, 0x4d028, URZ ;  /* 0x0004d02804047890 */ /* 0x000fc8000fffe03f */
[----:B------:R-:W-:-:S09]  /*e4b0*/  UPRMT UR4, URZ, 0x654, UR4 ;  /* 0x000006543f047896 */ /* 0x000fd20008000004 */
[----:B------:R-:W-:Y:S01]  /*e4c0*/  SYNCS.ARRIVE.TRANS64.RED.A1T0 RZ, [UR4], RZ ;  /* 0x000000ffffff79a7 */ /* 0x000fe20008100404 */
[----:B------:R-:W-:Y:S05]  /*e4d0*/  @P1 BRA `(.L_x_33) ;  /* 0x0000000000041947 */ /* 0x000fea0003800000 */
[----:B------:R-:W-:Y:S01]  /*e4e0*/  BPT.TRAP 0x1 ;  /* 0x000000040000795c */ /* 0x000fe20000300000 */
.L_x_33:
[----:B------:R-:W-:Y:S01]  /*e4f0*/  UIADD3 UR7, UR7, 0x1, URZ ;  /* 0x0000000107077890 */ /* 0x000fe2000fffe03f */
[C---:B------:R-:W-:Y:S01]  /*e500*/  ISETP.GT.AND P2, PT, R4.reuse, 0x2, PT ;  /* 0x000000020400780c */ /* 0x040fe20003f44270 */
[----:B------:R-:W-:Y:S01]  /*e510*/  UIADD3 UR4, UR10, 0x1, URZ ;  /* 0x000000010a047890 */ /* 0x000fe2000fffe03f */
[----:B------:R-:W-:Y:S01]  /*e520*/  IADD3 R4, R4, -0x1, RZ ;  /* 0xffffffff04047810 */ /* 0x000fe20007ffe0ff */
[----:B------:R-:W-:Y:S01]  /*e530*/  UISETP.NE.AND UP2, UPT, UR7, 0x5, UPT ;  /* 0x000000050700788c */ /* 0x000fe2000bf45270 */
[----:B-1----:R-:W-:Y:S01]  /*e540*/  MOV R8, R0 ;  /* 0x0000000000087202 */ /* 0x002fe20000000f00 */
[----:B------:R-:W-:Y:S01]  /*e550*/  UISETP.NE.AND UP0, UPT, UR4, 0x5, UPT ;  /* 0x000000050400788c */ /* 0x000fe2000bf05270 */
[----:B------:R-:W-:Y:S01]  /*e560*/  MOV R9, R2 ;  /* 0x0000000200097202 */ /* 0x000fe20000000f00 */
[----:B------:R-:W-:Y:S02]  /*e570*/  USEL UR10, URZ, 0x1, UP2 ;  /* 0x000000013f0a7887 */ /* 0x000fe40009000000 */
[----:B------:R-:W-:-:S02]  /*e580*/  USEL UR4, UR4, URZ, UP0 ;  /* 0x0000003f04047287 */ /* 0x000fc40008000000 */
[----:B------:R-:W-:Y:S02]  /*e590*/  USEL UR7, UR7, URZ, UP2 ;  /* 0x0000003f07077287 */ /* 0x000fe40009000000 */
[----:B------:R-:W-:Y:S01]  /*e5a0*/  LOP3.LUT R3, R3, UR10, RZ, 0x3c, !PT ;  /* 0x0000000a03037c12 */ /* 0x000fe2000f8e3cff */
[----:B------:R-:W-:Y:S09]  /*e5b0*/  @P2 BRA `(.L_x_34) ;  /* 0xffffff9400802947 */ /* 0x000ff2000383ffff */
.L_x_23:
[----:B------:R-:W1:Y:S01]  /*e5c0*/  SHFL.BFLY PT, R3, R6, 0x1, 0x1f ;  /* 0x0c201f0006037f89 */ /* 0x000e6200000e0000 */
[----:B------:R-:W-:Y:S01]  /*e5d0*/  BSSY B0, `(.L_x_35) ;  /* 0x0000024000007945 */ /* 0x000fe20003800000 */
[----:B------:R-:W-:Y:S02]  /*e5e0*/  MOV R9, 0x7f800000 ;  /* 0x7f80000000097802 */ /* 0x000fe40000000f00 */
[----:B------:R-:W2:Y:S01]  /*e5f0*/  SHFL.BFLY PT, R4, R5, 0x1, 0x1f ;  /* 0x0c201f0005047f89 */ /* 0x000ea200000e0000 */
[----:B------:R-:W-:Y:S01]  /*e600*/  MOV R11, 0x7f800000 ;  /* 0x7f800000000b7802 */ /* 0x000fe20000000f00 */
[----:B-1----:R-:W-:Y:S01]  /*e610*/  FADD R3, R3, R6 ;  /* 0x0000000603037221 */ /* 0x002fe20000000000 */
[----:B--2---:R-:W-:-:S04]  /*e620*/  FADD R16, R4, R5 ;  /* 0x0000000504107221 */ /* 0x004fc80000000000 */
[----:B------:R-:W1:Y:S01]  /*e630*/  SHFL.BFLY PT, R8, R3, 0x2, 0x1f ;  /* 0x0c401f0003087f89 */ /* 0x000e6200000e0000 */
[----:B------:R-:W-:-:S03]  /*e640*/  MOV R4, 0x3f800000 ;  /* 0x3f80000000047802 */ /* 0x000fc60000000f00 */
[----:B------:R-:W2:Y:S01]  /*e650*/  SHFL.BFLY PT, R17, R16, 0x2, 0x1f ;  /* 0x0c401f0010117f89 */ /* 0x000ea200000e0000 */
[C---:B-1----:R-:W-:Y:S01]  /*e660*/  FSETP.NE.AND P0, PT, R3.reuse, -R8, PT ;  /* 0x800000080300720b */ /* 0x042fe20003f05000 */
[----:B------:R-:W-:Y:S01]  /*e670*/  FADD R6, R3, R8 ;  /* 0x0000000803067221 */ /* 0x000fe20000000000 */
[----:B------:R-:W-:Y:S01]  /*e680*/  MOV R8, 0x3f800000 ;  /* 0x3f80000000087802 */ /* 0x000fe20000000f00 */
[----:B--2---:R-:W-:-:S10]  /*e690*/  FADD R7, R16, R17 ;  /* 0x0000001110077221 */ /* 0x004fd40000000000 */
[----:B------:R-:W-:Y:S05]  /*e6a0*/  @!P0 BRA `(.L_x_36) ;  /* 0x0000000000588947 */ /* 0x000fea0003800000 */
[----:B------:R-:W-:Y:S01]  /*e6b0*/  IADD3 R3, R6, 0x1800000, RZ ;  /* 0x0180000006037810 */ /* 0x000fe20007ffe0ff */
[----:B------:R-:W-:Y:S03]  /*e6c0*/  BSSY B1, `(.L_x_37) ;  /* 0x000000d000017945 */ /* 0x000fe60003800000 */
[----:B------:R-:W-:-:S04]  /*e6d0*/  LOP3.LUT R3, R3, 0x7f800000, RZ, 0xc0, !PT ;  /* 0x7f80000003037812 */ /* 0x000fc800078ec0ff */
[----:B------:R-:W-:-:S13]  /*e6e0*/  ISETP.GT.U32.AND P0, PT, R3, 0x1ffffff, PT ;  /* 0x01ffffff0300780c */ /* 0x000fda0003f04070 */
[----:B------:R-:W-:Y:S05]  /*e6f0*/  @P0 BRA `(.L_x_38) ;  /* 0x0000000000140947 */ /* 0x000fea0003800000 */
[----:B------:R-:W-:Y:S02]  /*e700*/  MOV R4, R6 ;  /* 0x0000000600047202 */ /* 0x000fe40000000f00 */
[----:B------:R-:W-:-:S07]  /*e710*/  MOV R15, 0xe730 ;  /* 0x0000e730000f7802 */ /* 0x000fce0000000f00 */
[----:B------:R-:W-:Y:S05]  /*e720*/  CALL.REL.NOINC `($__internal_0_$__cuda_sm20_rcp_rn_f32_slowpath) ;  /* 0x0000003c00f47944 */ /* 0x000fea0003c00000 */
[----:B------:R-:W-:Y:S01]  /*e730*/  MOV R4, R3 ;  /* 0x0000000300047202 */ /* 0x000fe20000000f00 */
[----:B------:R-:W-:Y:S06]  /*e740*/  BRA `(.L_x_39) ;  /* 0x0000000000107947 */ /* 0x000fec0003800000 */
.L_x_38:
[----:B------:R-:W1:Y:S02]  /*e750*/  MUFU.RCP R3, R6 ;  /* 0x0000000600037308 */ /* 0x000e640000001000 */
[----:B-1----:R-:W-:-:S04]  /*e760*/  FFMA R4, R6, R3, -1 ;  /* 0xbf80000006047423 */ /* 0x002fc80000000003 */
[----:B------:R-:W-:-:S04]  /*e770*/  FADD.FTZ R4, -R4, -RZ ;  /* 0x800000ff04047221 */ /* 0x000fc80000010100 */
[----:B------:R-:W-:-:S07]  /*e780*/  FFMA R4, R3, R4, R3 ;  /* 0x0000000403047223 */ /* 0x000fce0000000003 */
.L_x_39:
[----:B------:R-:W-:Y:S05]  /*e790*/  BSYNC B1 ;  /* 0x0000000000017941 */ /* 0x000fea0003800000 */
.L_x_37:
[----:B------:R-:W-:Y:S01]  /*e7a0*/  FSETP.GEU.AND P0, PT, |R6|, 1.175494350822287508e-38, PT ;  /* 0x008000000600780b */ /* 0x000fe20003f0e200 */
[----:B------:R-:W-:-:S12]  /*e7b0*/  ULDC UR4, c[0x0][0x600] ;  /* 0x0001800000047ab9 */ /* 0x000fd80000000800 */
[----:B------:R-:W-:-:S04]  /*e7c0*/  @!P0 FMUL R6, R6, 16777216 ;  /* 0x4b80000006068820 */ /* 0x000fc80000400000 */
[----:B------:R-:W1:Y:S02]  /*e7d0*/  MUFU.LG2 R3, R6 ;  /* 0x0000000600037308 */ /* 0x000e640000000c00 */
[----:B-1----:R-:W-:-:S04]  /*e7e0*/  @!P0 FADD R3, R3, -24 ;  /* 0xc1c0000003038421 */ /* 0x002fc80000000000 */
[----:B------:R-:W-:-:S04]  /*e7f0*/  FMUL R3, R3, 0.69314718246459960938 ;  /* 0x3f31721803037820 */ /* 0x000fc80000400000 */
[----:B------:R-:W-:-:S07]  /*e800*/  FFMA R11, R0, UR4, R3 ;  /* 0x00000004000b7c23 */ /* 0x000fce0008000003 */
.L_x_36:
[----:B------:R-:W-:Y:S05]  /*e810*/  BSYNC B0 ;  /* 0x0000000000007941 */ /* 0x000fea0003800000 */
.L_x_35:
[----:B------:R-:W-:Y:S01]  /*e820*/  FSETP.NE.AND P0, PT, R16, -R17, PT ;  /* 0x800000111000720b */ /* 0x000fe20003f05000 */
[----:B------:R-:W-:Y:S01]  /*e830*/  ULDC UR4, c[0x0][0x608] ;  /* 0x0001820000047ab9 */ /* 0x000fe20000000800 */
[----:B------:R-:W-:Y:S01]  /*e840*/  BSSY B0, `(.L_x_40) ;  /* 0x0000035000007945 */ /* 0x000fe20003800000 */
[----:B------:R-:W-:-:S04]  /*e850*/  FMUL R4, R4, UR4 ;  /* 0x0000000404047c20 */ /* 0x000fc80008400000 */
        /* <DEDUP_REMOVED lines=28> */
[----:B------:R-:W-:Y:S06]  /*ea20*/  @!P0 BRA `(.L_x_41) ;  /* 0x0000000000588947 */ /* 0x000fec0003800000 */
        /* <DEDUP_REMOVED lines=10> */
.L_x_43:
[----:B------:R-:W1:Y:S02]  /*ead0*/  MUFU.RCP R8, R7 ;  /* 0x0000000700087308 */ /* 0x000e640000001000 */
[----:B-1----:R-:W-:-:S04]  /*eae0*/  FFMA R0, R7, R8, -1 ;  /* 0xbf80000007007423 */ /* 0x002fc80000000008 */
[----:B------:R-:W-:-:S04]  /*eaf0*/  FADD.FTZ R3, -R0, -RZ ;  /* 0x800000ff00037221 */ /* 0x000fc80000010100 */
[----:B------:R-:W-:-:S07]  /*eb00*/  FFMA R8, R8, R3, R8 ;  /* 0x0000000308087223 */ /* 0x000fce0000000008 */
.L_x_44:
[----:B------:R-:W-:Y:S05]  /*eb10*/  BSYNC B1 ;  /* 0x0000000000017941 */ /* 0x000fea0003800000 */
.L_x_42:
[----:B------:R-:W-:Y:S01]  /*eb20*/  FSETP.GEU.AND P0, PT, |R7|, 1.175494350822287508e-38, PT ;  /* 0x008000000700780b */ /* 0x000fe20003f0e200 */
[----:B------:R-:W-:-:S12]  /*eb30*/  ULDC UR4, c[0x0][0x600] ;  /* 0x0001800000047ab9 */ /* 0x000fd80000000800 */
[----:B------:R-:W-:-:S04]  /*eb40*/  @!P0 FMUL R7, R7, 16777216 ;  /* 0x4b80000007078820 */ /* 0x000fc80000400000 */
[----:B------:R-:W1:Y:S02]  /*eb50*/  MUFU.LG2 R0, R7 ;  /* 0x0000000700007308 */ /* 0x000e640000000c00 */
[----:B-1----:R-:W-:-:S04]  /*eb60*/  @!P0 FADD R0, R0, -24 ;  /* 0xc1c0000000008421 */ /* 0x002fc80000000000 */
[----:B------:R-:W-:-:S04]  /*eb70*/  FMUL R9, R0, 0.69314718246459960938 ;  /* 0x3f31721800097820 */ /* 0x000fc80000400000 */
[----:B------:R-:W-:-:S07]  /*eb80*/  FFMA R9, R2, UR4, R9 ;  /* 0x0000000402097c23 */ /* 0x000fce0008000009 */
.L_x_41:
[----:B------:R-:W-:Y:S05]  /*eb90*/  BSYNC B0 ;  /* 0x0000000000007941 */ /* 0x000fea0003800000 */
.L_x_40:
[----:B------:R-:W-:Y:S01]  /*eba0*/  UIADD3 UR4, UR37, -0x1, URZ ;  /* 0xffffffff25047890 */ /* 0x000fe2000fffe03f */
[----:B------:R-:W1:Y:S01]  /*ebb0*/  S2R R2, SR_TID.X ;  /* 0x0000000000027919 */ /* 0x000e620000002100 */
[----:B------:R-:W-:Y:S01]  /*ebc0*/  ULDC UR5, c[0x0][0x608] ;  /* 0x0001820000057ab9 */ /* 0x000fe20000000800 */
[----:B------:R-:W-:Y:S01]  /*ebd0*/  ULDC.64 UR8, c[0x0][0x208] ;  /* 0x0000820000087ab9 */ /* 0x000fe20000000a00 */
[----:B------:R-:W-:Y:S02]  /*ebe0*/  FMUL R8, R8, UR5 ;  /* 0x0000000508087c20 */ /* 0x000fe40008400000 */
[----:B------:R-:W-:Y:S01]  /*ebf0*/  ISETP.NE.AND P0, PT, RZ, UR4, PT ;  /* 0x00000004ff007c0c */ /* 0x000fe2000bf05270 */
[----:B------:R-:W-:Y:S01]  /*ec00*/  ULEA UR4, UR37, UR36, 0x3 ;  /* 0x0000002425047291 */ /* 0x000fe2000f8e183f */
[-C--:B------:R-:W-:Y:S01]  /*ec10*/  FMUL R202, R202, R8.reuse ;  /* 0x00000008caca7220 */ /* 0x080fe20000400000 */
[-C--:B------:R-:W-:Y:S01]  /*ec20*/  FMUL R40, R203, R8.reuse ;  /* 0x00000008cb287220 */ /* 0x080fe20000400000 */
[----:B------:R-:W-:Y:S01]  /*ec30*/  SEL R0, RZ, 0x1, P0 ;  /* 0x00000001ff007807 */ /* 0x000fe20000000000 */
[-C--:B------:R-:W-:Y:S01]  /*ec40*/  FMUL R206, R206, R8.reuse ;  /* 0x00000008cece7220 */ /* 0x080fe20000400000 */
[-C--:B------:R-:W-:Y:S01]  /*ec50*/  FMUL R42, R207, R8.reuse ;  /* 0x00000008cf2a7220 */ /* 0x080fe20000400000 */
[-C--:B------:R-:W-:Y:S01]  /*ec60*/  FMUL R194, R194, R8.reuse ;  /* 0x00000008c2c27220 */ /* 0x080fe20000400000 */
[----:B------:R-:W-:Y:S01]  /*ec70*/  SHF.L.U32 R0, R0, 0x1f, RZ ;  /* 0x0000001f00007819 */ /* 0x000fe200000006ff */
[-C--:B------:R-:W-:Y:S01]  /*ec80*/  FMUL R44, R195, R8.reuse ;  /* 0x00000008c32c7220 */ /* 0x080fe20000400000 */
[-C--:B------:R-:W-:Y:S01]  /*ec90*/  FMUL R198, R198, R8.reuse ;  /* 0x00000008c6c67220 */ /* 0x080fe20000400000 */
[-C--:B------:R-:W-:Y:S01]  /*eca0*/  FMUL R46, R199, R8.reuse ;  /* 0x00000008c72e7220 */ /* 0x080fe20000400000 */
[----:B------:R-:W2:Y:S01]  /*ecb0*/  SYNCS.PHASECHK.TRANS64.TRYWAIT P0, [UR4+0x4d098], R0 ;  /* 0x04d09800ff0075a7 */ /* 0x000ea20008000144 */
        /* <DEDUP_REMOVED lines=8> */
[----:B-1----:R-:W-:-:S02]  /*ed40*/  LOP3.LUT P1, R18, R2, 0x3, RZ, 0xc0, !PT ;  /* 0x0000000302127812 */ /* 0x002fc4000782c0ff */
[----:B------:R-:W-:Y:S01]  /*ed50*/  LOP3.LUT R16, R2, 0x7f, RZ, 0xc0, !PT ;  /* 0x0000007f02107812 */ /* 0x000fe200078ec0ff */
[----:B--2---:R-:W-:Y:S10]  /*ed60*/  @!P0 BRA `(.L_x_45) ;  /* 0x0000003400d48947 */ /* 0x004ff40003800000 */
.L_x_104:
[----:B------:R-:W-:Y:S01]  /*ed70*/  USHF.L.U32 UR42, UR42, 0x6, URZ ;  /* 0x000000062a2a7899 */ /* 0x000fe2000800063f */
[----:B------:R-:W-:Y:S01]  /*ed80*/  BSSY B0, `(.L_x_46) ;  /* 0x0000018000007945 */ /* 0x000fe20003800000 */
[----:B------:R-:W-:-:S03]  /*ed90*/  SHF.R.U32.HI R17, RZ, 0x5, R16 ;  /* 0x00000005ff117819 */ /* 0x000fc60000011610 */
[----:B------:R-:W-:Y:S07]  /*eda0*/  @P1 BRA `(.L_x_47) ;  /* 0x0000000000541947 */ /* 0x000fee0003800000 */
[----:B------:R-:W2:Y:S01]  /*edb0*/  S2UR UR4, SR_CTAID.Y ;  /* 0x00000000000479c3 */ /* 0x000ea20000002600 */
[----:B-1----:R-:W-:Y:S01]  /*edc0*/  SHF.R.U32.HI R0, RZ, 0x2, R2 ;  /* 0x00000002ff007819 */ /* 0x002fe20000011602 */
[----:B------:R-:W-:Y:S01]  /*edd0*/  ULDC.64 UR6, c[0x0][0x688] ;  /* 0x0001a20000067ab9 */ /* 0x000fe20000000a00 */
[----:B------:R-:W-:Y:S02]  /*ede0*/  SHF.L.U32 R3, R17, 0x4, RZ ;  /* 0x0000000411037819 */ /* 0x000fe400000006ff */
[----:B------:R-:W-:-:S03]  /*edf0*/  LOP3.LUT R0, R0, 0x7, RZ, 0xc0, !PT ;  /* 0x0000000700007812 */ /* 0x000fc600078ec0ff */
[----:B------:R-:W1:Y:S01]  /*ee00*/  S2UR UR5, SR_CTAID.Z ;  /* 0x00000000000579c3 */ /* 0x000e620000002700 */
[----:B------:R-:W-:-:S04]  /*ee10*/  LOP3.LUT R0, R3, 0xfffffff0, R0, 0xe2, !PT ;  /* 0xfffffff003007812 */ /* 0x000fc800078ee200 */
[----:B------:R-:W-:-:S04]  /*ee20*/  IADD3 R3, R0, UR42, RZ ;  /* 0x0000002a00037c10 */ /* 0x000fc8000fffe0ff */
[----:B------:R-:W-:Y:S01]  /*ee30*/  IADD3 R2, R3, 0x8, RZ ;  /* 0x0000000803027810 */ /* 0x000fe20007ffe0ff */
[----:B--2---:R-:W-:-:S04]  /*ee40*/  UIMAD UR4, UR4, UR6, UR42 ;  /* 0x00000006040472a4 */ /* 0x004fc8000f8e022a */
[----:B-1----:R-:W-:-:S03]  /*ee50*/  UIMAD UR4, UR5, UR7, UR4 ;  /* 0x00000007050472a4 */ /* 0x002fc6000f8e0204 */
[----:B------:R-:W-:Y:S02]  /*ee60*/  ULDC UR5, c[0x0][0x288] ;  /* 0x0000a20000057ab9 */ /* 0x000fe40000000800 */
[----:B------:R-:W-:Y:S02]  /*ee70*/  ISETP.GE.U32.AND P0, PT, R3, UR5, PT ;  /* 0x0000000503007c0c */ /* 0x000fe4000bf06070 */
[----:B------:R-:W-:Y:S02]  /*ee80*/  IADD3 R0, P2, R0, UR4, RZ ;  /* 0x0000000400007c10 */ /* 0x000fe4000ff5e0ff */
[----:B------:R-:W-:Y:S01]  /*ee90*/  ISETP.GE.U32.AND P1, PT, R2, UR5, PT ;  /* 0x0000000502007c0c */ /* 0x000fe2000bf26070 */
[----:B------:R-:W-:Y:S01]  /*eea0*/  ULDC.64 UR4, c[0x0][0x680] ;  /* 0x0001a00000047ab9 */ /* 0x000fe20000000a00 */
[----:B------:R-:W-:Y:S02]  /*eeb0*/  IADD3.X R3, RZ, RZ, RZ, P2, !PT ;  /* 0x000000ffff037210 */ /* 0x000fe400017fe4ff */
[----:B------:R-:W-:-:S04]  /*eec0*/  LEA R2, P2, R0, UR4, 0x2 ;  /* 0x0000000400027c11 */ /* 0x000fc8000f8410ff */
[----:B------:R-:W-:-:S05]  /*eed0*/  LEA.HI.X R3, R0, UR5, R3, 0x2, P2 ;  /* 0x0000000500037c11 */ /* 0x000fca00090f1403 */
[----:B------:R2:W-:Y:S04]  /*eee0*/  @!P0 STG.E desc[UR8][R2.64], R11 ;  /* 0x0000000b02008986 */ /* 0x0005e8000c101908 */
[----:B------:R2:W-:Y:S02]  /*eef0*/  @!P1 STG.E desc[UR8][R2.64+0x20], R9 ;  /* 0x0000200902009986 */ /* 0x0005e4000c101908 */
.L_x_47:
[----:B------:R-:W-:Y:S05]  /*ef00*/  BSYNC B0 ;  /* 0x0000000000007941 */ /* 0x000fea0003800000 */
.L_x_46:
[----:B------:R-:W-:Y:S01]  /*ef10*/  ULDC.64 UR4, c[0x0][0x730] ;  /* 0x0001cc0000047ab9 */ /* 0x000fe20000000a00 */
[-C--:B------:R-:W-:Y:S01]  /*ef20*/  FMUL R170, R170, R8.reuse ;  /* 0x00000008aaaa7220 */ /* 0x080fe20000400000 */
[----:B------:R-:W-:Y:S01]  /*ef30*/  ISETP.NE.U32.AND P0, PT, RZ, UR4, PT ;  /* 0x00000004ff007c0c */ /* 0x000fe2000bf05070 */
[-C--:B------:R-:W-:Y:S01]  /*ef40*/  FMUL R56, R171, R8.reuse ;  /* 0x00000008ab387220 */ /* 0x080fe20000400000 */
[-C--:B------:R-:W-:Y:S01]  /*ef50*/  FMUL R174, R174, R8.reuse ;  /* 0x00000008aeae7220 */ /* 0x080fe20000400000 */
[-C--:B------:R-:W-:Y:S01]  /*ef60*/  FMUL R58, R175, R8.reuse ;  /* 0x00000008af3a7220 */ /* 0x080fe20000400000 */
[----:B------:R-:W-:Y:S01]  /*ef70*/  ISETP.NE.AND.EX P0, PT, RZ, UR5, PT, P0 ;  /* 0x00000005ff007c0c */ /* 0x000fe2000bf05300 */
[-C--:B------:R-:W-:Y:S01]  /*ef80*/  FMUL R162, R162, R8.reuse ;  /* 0x00000008a2a27220 */ /* 0x080fe20000400000 */
[-C--:B------:R-:W-:Y:S01]  /*ef90*/  FMUL R60, R163, R8.reuse ;  /* 0x00000008a33c7220 */ /* 0x080fe20000400000 */
[-C--:B------:R-:W-:Y:S01]  /*efa0*/  FMUL R166, R166, R8.reuse ;  /* 0x00000008a6a67220 */ /* 0x080fe20000400000 */
[-C--:B------:R-:W-:Y:S01]  /*efb0*/  FMUL R62, R167, R8.reuse ;  /* 0x00000008a73e7220 */ /* 0x080fe20000400000 */
[-C--:B------:R-:W-:Y:S01]  /*efc0*/  FMUL R154, R154, R8.reuse ;  /* 0x000000089a9a7220 */ /* 0x080fe20000400000 */
[-C--:B------:R-:W-:Y:S01]  /*efd0*/  FMUL R64, R155, R8.reuse ;  /* 0x000000089b407220 */ /* 0x080fe20000400000 */
[-C--:B------:R-:W-:Y:S01]  /*efe0*/  FMUL R158, R158, R8.reuse ;  /* 0x000000089e9e7220 */ /* 0x080fe20000400000 */
[----:B------:R-:W-:-:S05]  /*eff0*/  FMUL R66, R159, R8 ;  /* 0x000000089f427220 */ /* 0x000fca0000400000 */
[----:B------:R-:W-:Y:S05]  /*f000*/  @P0 BRA `(.L_x_48) ;  /* 0x0000000000200947 */ /* 0x000fea0003800000 */
[----:B------:R-:W-:Y:S02]  /*f010*/  ULDC.64 UR4, c[0x0][0x728] ;  /* 0x0001ca0000047ab9 */ /* 0x000fe40000000a00 */
[----:B------:R-:W-:-:S04]  /*f020*/  ISETP.NE.U32.AND P0, PT, RZ, UR4, PT ;  /* 0x00000004ff007c0c */ /* 0x000fc8000bf05070 */
[----:B------:R-:W-:-:S13]  /*f030*/  ISETP.NE.AND.EX P0, PT, RZ, UR5, PT, P0 ;  /* 0x00000005ff007c0c */ /* 0x000fda000bf05300 */
[----:B------:R-:W-:Y:S05]  /*f040*/  @!P0 BRA `(.L_x_49) ;  /* 0x00000000000c8947 */ /* 0x000fea0003800000 */
[----:B-12---:R-:W1:Y:S02]  /*f050*/  LDC.64 R2, c[0x0][0x728] ;  /* 0x0001ca00ff027b82 */ /* 0x006e640000000a00 */
[----:B-1----:R4:W5:Y:S01]  /*f060*/  LDG.E R2, desc[UR8][R2.64] ;  /* 0x0000000802027981 */ /* 0x002962000c1e1900 */
[----:B------:R-:W-:Y:S05]  /*f070*/  BRA `(.L_x_48) ;  /* 0x0000000000047947 */ /* 0x000fea0003800000 */
.L_x_49:
[----:B--2---:R-:W3:Y:S02]  /*f080*/  LDC R2, c[0x0][0x720] ;  /* 0x0001c800ff027b82 */ /* 0x004ee40000000800 */
.L_x_48:
[----:B-1----:R-:W-:Y:S02]  /*f090*/  MOV R0, RZ ;  /* 0x000000ff00007202 */ /* 0x002fe40000000f00 */
[----:B---3-5:R-:W-:Y:S02]  /*f0a0*/  MOV R49, R2 ;  /* 0x0000000200317202 */ /* 0x028fe40000000f00 */
[----:B------:R-:W-:-:S13]  /*f0b0*/  LOP3.LUT P0, RZ, R0, 0x9f, RZ, 0xc0, !PT ;  /* 0x0000009f00ff7812 */ /* 0x000fda000780c0ff */
[----:B------:R-:W-:Y:S05]  /*f0c0*/  @!P0 BRA `(.L_x_50) ;  /* 0x0000000000408947 */ /* 0x000fea0003800000 */
[----:B------:R-:W-:Y:S01]  /*f0d0*/  MOV R0, 0x0 ;  /* 0x0000000000007802 */ /* 0x000fe20000000f00 */
[----:B------:R-:W-:Y:S01]  /*f0e0*/  ULDC.64 UR4, c[0x4][0x70] ;  /* 0x01001c0000047ab9 */ /* 0x000fe20000000a00 */
[----:B------:R-:W-:Y:S01]  /*f0f0*/  ULDC.64 UR6, c[0x4][0x8] ;  /* 0x0100020000067ab9 */ /* 0x000fe20000000a00 */
[----:B------:R-:W-:Y:S01]  /*f100*/  MOV R4, UR4 ;  /* 0x0000000400047c02 */ /* 0x000fe20008000f00 */
[----:B--2-4-:R1:W2:Y:S01]  /*f110*/  LDC.64 R2, c[0x4][R0] ;  /* 0x0100000000027b82 */ /* 0x0142a20000000a00 */
[----:B------:R-:W-:Y:S01]  /*f120*/  MOV R5, UR5 ;  /* 0x0000000500057c02 */ /* 0x000fe20008000f00 */
[----:B------:R-:W-:Y:S01]  /*f130*/  ULDC.64 UR4, c[0x4][0x78] ;  /* 0x01001e0000047ab9 */ /* 0x000fe20000000a00 */
[----:B------:R-:W-:Y:S02]  /*f140*/  MOV R10, UR6 ;  /* 0x00000006000a7c02 */ /* 0x000fe40008000f00 */
[----:B------:R-:W-:Y:S02]  /*f150*/  MOV R6, UR4 ;  /* 0x0000000400067c02 */ /* 0x000fe40008000f00 */
[----:B------:R-:W-:-:S02]  /*f160*/  MOV R7, UR5 ;  /* 0x0000000500077c02 */ /* 0x000fc40008000f00 */
[----:B------:R-:W-:Y:S02]  /*f170*/  MOV R11, UR7 ;  /* 0x00000007000b7c02 */ /* 0x000fe40008000f00 */
[----:B------:R-:W-:Y:S02]  /*f180*/  MOV R8, 0x70 ;  /* 0x0000007000087802 */ /* 0x000fe40000000f00 */
[----:B------:R-:W-:Y:S02]  /*f190*/  MOV R12, 0x1 ;  /* 0x00000001000c7802 */ /* 0x000fe40000000f00 */
[----:B-1----:R-:W-:-:S07]  /*f1a0*/  MOV R13, RZ ;  /* 0x000000ff000d7202 */ /* 0x002fce0000000f00 */
[----:B------:R-:W-:-:S07]  /*f1b0*/  LEPC R20, `(.L_x_50) ;  /* 0x000000001014794e */ /* 0x000fce0000000000 */
[----:B--2---:R-:W-:Y:S05]  /*f1c0*/  CALL.ABS.NOINC R2 ;  /* 0x0000000002007343 */ /* 0x004fea0003c00000 */
.L_x_50:
[----:B------:R-:W-:Y:S01]  /*f1d0*/  UIADD3 UR4, UR37, -0x1, URZ ;  /* 0xffffffff25047890 */ /* 0x000fe2000fffe03f */
[----:B------:R-:W-:-:S05]  /*f1e0*/  MOV R19, UR36 ;  /* 0x0000002400137c02 */ /* 0x000fca0008000f00 */
[----:B------:R-:W-:-:S05]  /*f1f0*/  MOV R0, UR4 ;  /* 0x0000000400007c02 */ /* 0x000fca0008000f00 */
[----:B------:R-:W-:-:S05]  /*f200*/  IMAD R19, R0, 0x1100, R19 ;  /* 0x0000110000137824 */ /* 0x000fca00078e0213 */
        /* <DEDUP_REMOVED lines=18> */
.L_x_51:
[----:B------:R-:W1:Y:S01]  /*f330*/  S2R R5, SR_TID.X ;  /* 0x0000000000057919 */ /* 0x000e620000002100 */
[----:B------:R-:W-:Y:S01]  /*f340*/  ULDC.64 UR4, c[0x0][0x730] ;  /* 0x0001cc0000047ab9 */ /* 0x000fe20000000a00 */
[----:B------:R-:W-:Y:S02]  /*f350*/  IADD3 R16, R16, 0x1f, RZ ;  /* 0x0000001f10107810 */ /* 0x000fe40007ffe0ff */
[----:B------:R-:W-:Y:S02]  /*f360*/  ISETP.NE.U32.AND P0, PT, RZ, UR4, PT ;  /* 0x00000004ff007c0c */ /* 0x000fe4000bf05070 */
[----:B------:R-:W-:Y:S02]  /*f370*/  LEA R17, R17, R18, 0x4 ;  /* 0x0000001211117211 */ /* 0x000fe400078e20ff */
[----:B------:R-:W-:-:S13]  /*f380*/  ISETP.NE.AND.EX P0, PT, RZ, UR5, PT, P0 ;  /* 0x00000005ff007c0c */ /* 0x000fda000bf05300 */
[----:B------:R-:W3:Y:S01]  /*f390*/  @P0 LDC R49, c[0x0][0x720] ;  /* 0x0001c800ff310b82 */ /* 0x000ee20000000800 */
[----:B------:R-:W-:Y:S02]  /*f3a0*/  ISETP.GT.U32.AND P0, PT, R16, 0x3e, PT ;  /* 0x0000003e1000780c */ /* 0x000fe40003f04070 */
[----:B-1----:R-:W-:Y:S02]  /*f3b0*/  SHF.L.U32 R0, R5, 0x4, RZ ;  /* 0x0000000405007819 */ /* 0x002fe400000006ff */
[----:B--2---:R-:W-:Y:S02]  /*f3c0*/  SHF.R.U32.HI R2, RZ, 0x1, R5 ;  /* 0x00000001ff027819 */ /* 0x004fe40000011605 */
[C---:B----4-:R-:W-:Y:S02]  /*f3d0*/  LOP3.LUT R3, R0.reuse, 0x40, RZ, 0xc0, !PT ;  /* 0x0000004000037812 */ /* 0x050fe400078ec0ff */
[----:B------:R-:W-:Y:S02]  /*f3e0*/  LOP3.LUT R0, R0, 0x80, RZ, 0xc0, !PT ;  /* 0x0000008000007812 */ /* 0x000fe400078ec0ff */
[----:B------:R-:W-:-:S02]  /*f3f0*/  LOP3.LUT R4, R3, 0x8, R2, 0xf8, !PT ;  /* 0x0000000803047812 */ /* 0x000fc400078ef802 */
[----:B------:R-:W-:Y:S02]  /*f400*/  SHF.L.U32 R3, R5, 0x1, RZ ;  /* 0x0000000105037819 */ /* 0x000fe400000006ff */
[----:B------:R-:W-:Y:S01]  /*f410*/  LEA R2, R17, R0, 0x4 ;  /* 0x0000000011027211 */ /* 0x000fe200078e20ff */
[-C--:B---3--:R-:W-:Y:S01]  /*f420*/  FMUL R0, R200, R49.reuse ;  /* 0x00000031c8007220 */ /* 0x088fe20000400000 */
[----:B------:R-:W-:Y:S01]  /*f430*/  LOP3.LUT R3, R4, 0x8, R3, 0x78, !PT ;  /* 0x0000000804037812 */ /* 0x000fe200078e7803 */
[-C--:B------:R-:W-:Y:S01]  /*f440*/  FMUL R5, R40, R49.reuse ;  /* 0x0000003128057220 */ /* 0x080fe20000400000 */
[-C--:B------:R-:W-:Y:S01]  /*f450*/  FMUL R4, R204, R49.reuse ;  /* 0x00000031cc047220 */ /* 0x080fe20000400000 */
[----:B------:R-:W-:Y:S01]  /*f460*/  FMUL R7, R24, R49 ;  /* 0x0000003118077220 */ /* 0x000fe20000400000 */
[----:B------:R-:W-:Y:S01]  /*f470*/  IADD3 R8, R2, R3, RZ ;  /* 0x0000000302087210 */ /* 0x000fe20007ffe0ff */
        /* <DEDUP_REMOVED lines=55> */
[----:B------:R-:W-:Y:S01]  /*f7f0*/  F2FP.F16.F32.PACK_AB R55, R9, R6 ;  /* 0x000000060937723e */ /* 0x000fe200000000ff */
[----:B------:R-:W-:Y:S06]  /*f800*/  @P0 BRA `(.L_x_52) ;  /* 0x0000000000040947 */ /* 0x000fec0003800000 */
[----:B------:R-:W-:-:S04]  /*f810*/  DEPBAR.LE SB0, 0x1 ;  /* 0x000080400000791a */ /* 0x000fc80000000000 */
.L_x_52:
[----:B------:R-:W-:Y:S05]  /*f820*/  WARPSYNC.ALL ;  /* 0x0000000000007948 */ /* 0x000fea0003800000 */
[----:B------:R-:W-:Y:S01]  /*f830*/  BAR.SYNC.DEFER_BLOCKING 0x1, 0x80 ;  /* 0x0042000000007b1d */ /* 0x000fe20000010000 */
[----:B------:R-:W-:Y:S02]  /*f840*/  LEA R8, R8, R19, 0x1 ;  /* 0x0000001308087211 */ /* 0x000fe400078e08ff */
[----:B------:R-:W-:Y:S02]  /*f850*/  F2FP.F16.F32.PACK_AB R4, R10, R11 ;  /* 0x0000000b0a04723e */ /* 0x000fe400000000ff */
[----:B------:R-:W-:Y:S01]  /*f860*/  F2FP.F16.F32.PACK_AB R5, R12, R13 ;  /* 0x0000000d0c05723e */ /* 0x000fe200000000ff */
[----:B------:R-:W-:Y:S01]  /*f870*/  BSSY B0, `(.L_x_53) ;  /* 0x0000016000007945 */ /* 0x000fe20003800000 */
[----:B------:R-:W-:-:S02]  /*f880*/  F2FP.F16.F32.PACK_AB R6, R14, R15 ;  /* 0x0000000f0e06723e */ /* 0x000fc400000000ff */
[----:B------:R-:W-:Y:S01]  /*f890*/  F2FP.F16.F32.PACK_AB R7, R16, R17 ;  /* 0x000000111007723e */ /* 0x000fe200000000ff */
[----:B------:R1:W-:Y:S01]  /*f8a0*/  STSM.16.M88.4 [R8], R52 ;  /* 0x0000003408007844 */ /* 0x0003e20000000200 */
[----:B------:R-:W-:Y:S01]  /*f8b0*/  @!PT LDS RZ, [RZ] ;  /* 0x00000000fffff984 */ /* 0x000fe20000000800 */
[----:B------:R-:W-:Y:S01]  /*f8c0*/  @!PT LDS RZ, [RZ] ;  /* 0x00000000fffff984 */ /* 0x000fe20000000800 */
[----:B------:R-:W-:Y:S01]  /*f8d0*/  @!PT LDS RZ, [RZ] ;  /* 0x00000000fffff984 */ /* 0x000fe20000000800 */
[----:B------:R-:W-:Y:S01]  /*f8e0*/  @!PT LDS RZ, [RZ] ;  /* 0x00000000fffff984 */ /* 0x000fe20000000800 */
[----:B------:R2:W-:Y:S06]  /*f8f0*/  MEMBAR.ALL.CTA ;  /* 0x0000000000007992 */ /* 0x0005ec0000008000 */
[----:B--2---:R-:W2:Y:S02]  /*f900*/  FENCE.VIEW.ASYNC.S ;  /* 0x00000000000073c6 */ /* 0x004ea40000000000 */
[----:B--2---:R-:W-:Y:S06]  /*f910*/  BAR.SYNC.DEFER_BLOCKING 0x1, 0x80 ;  /* 0x0042000000007b1d */ /* 0x004fec0000010000 */
[----:B------:R-:W-:Y:S05]  /*f920*/  @P0 BRA `(.L_x_54) ;  /* 0x0000000000280947 */ /* 0x000fea0003800000 */
[----:B------:R-:W-:Y:S01]  /*f930*/  S2UR UR44, SR_CTAID.Z ;  /* 0x00000000002c79c3 */ /* 0x000fe20000002700 */
[----:B------:R-:W-:Y:S01]  /*f940*/  ULDC.64 UR4, c[0x0][0x198] ;  /* 0x0000660000047ab9 */ /* 0x000fe20000000a00 */
[----:B------:R-:W-:Y:S01]  /*f950*/  R2UR UR40, R19 ;  /* 0x00000000132872ca */ /* 0x000fe200000e0000 */
[----:B------:R-:W-:Y:S01]  /*f960*/  UIADD3 UR4, UP0, UR4, 0x670, URZ ;  /* 0x0000067004047890 */ /* 0x000fe2000ff1e03f */
[----:B------:R-:W-:-:S03]  /*f970*/  UMOV UR41, URZ ;  /* 0x0000003f00297c82 */ /* 0x000fc60008000000 */
[----:B------:R-:W-:Y:S01]  /*f980*/  UIADD3.X UR5, URZ, UR5, URZ, UP0, !UPT ;  /* 0x000000053f057290 */ /* 0x000fe200087fe43f */
[----:B------:R-:W2:Y:S08]  /*f990*/  S2UR UR43, SR_CTAID.Y ;  /* 0x00000000002b79c3 */ /* 0x000eb00000002600 */
[----:B--2---:R2:W-:Y:S01]  /*f9a0*/  UTMASTG.4D [UR40], [UR4] ;  /* 0x00000028040073b5 */ /* 0x0045e20008018000 */
[----:B------:R0:W-:Y:S01]  /*f9b0*/  UTMACMDFLUSH ;  /* 0x00000000000079b7 */ /* 0x0001e20000000000 */
[----:B--2---:R-:W-:-:S04]  /*f9c0*/  DEPBAR.LE SB0, 0x1 ;  /* 0x000080400000791a */ /* 0x004fc80000000000 */
.L_x_54:
[----:B------:R-:W-:Y:S05]  /*f9d0*/  BSYNC B0 ;  /* 0x0000000000007941 */ /* 0x000fea0003800000 */
.L_x_53:
[----:B------:R-:W-:Y:S01]  /*f9e0*/  BAR.SYNC.DEFER_BLOCKING 0x1, 0x80 ;  /* 0x0042000000007b1d */ /* 0x000fe20000010000 */
[----:B------:R-:W-:Y:S02]  /*f9f0*/  F2FP.F16.F32.PACK_AB R12, R18, R21 ;  /* 0x00000015120c723e */ /* 0x000fe400000000ff */
[----:B------:R-:W-:Y:S02]  /*fa00*/  F2FP.F16.F32.PACK_AB R13, R20, R23 ;  /* 0x00000017140d723e */ /* 0x000fe400000000ff */
[----:B------:R-:W-:Y:S01]  /*fa10*/  F2FP.F16.F32.PACK_AB R14, R22, R25 ;  /* 0x00000019160e723e */ /* 0x000fe200000000ff */
[----:B------:R-:W-:Y:S01]  /*fa20*/  BSSY B0, `(.L_x_55) ;  /* 0x0000016000007945 */ /* 0x000fe20003800000 */
[----:B------:R-:W-:Y:S01]  /*fa30*/  F2FP.F16.F32.PACK_AB R15, R24, R27 ;  /* 0x0000001b180f723e */ /* 0x000fe200000000ff */
[----:B------:R2:W-:Y:S01]  /*fa40*/  STSM.16.M88.4 [R8+0x800], R4 ;  /* 0x0008000408007844 */ /* 0x0005e20000000200 */
[----:B------:R-:W-:Y:S01]  /*fa50*/  @!PT LDS RZ, [RZ] ;  /* 0x00000000fffff984 */ /* 0x000fe20000000800 */
[----:B------:R-:W-:Y:S01]  /*fa60*/  @!PT LDS RZ, [RZ] ;  /* 0x00000000fffff984 */ /* 0x000fe20000000800 */
[----:B------:R-:W-:Y:S01]  /*fa70*/  @!PT LDS RZ, [RZ] ;  /* 0x00000000fffff984 */ /* 0x000fe20000000800 */
[----:B------:R-:W-:Y:S01]  /*fa80*/  @!PT LDS RZ, [RZ] ;  /* 0x00000000fffff984 */ /* 0x000fe20000000800 */
[----:B------:R3:W-:Y:S06]  /*fa90*/  MEMBAR.ALL.CTA ;  /* 0x0000000000007992 */ /* 0x0007ec0000008000 */
[----:B---3--:R-:W3:Y:S02]  /*faa0*/  FENCE.VIEW.ASYNC.S ;  /* 0x00000000000073c6 */ /* 0x008ee40000000000 */
[----:B---3--:R-:W-:Y:S06]  /*fab0*/  BAR.SYNC.DEFER_BLOCKING 0x1, 0x80 ;  /* 0x0042000000007b1d */ /* 0x008fec0000010000 */
[----:B------:R-:W-:Y:S05]  /*fac0*/  @P0 BRA `(.L_x_56) ;  /* 0x00000000002c0947 */ /* 0x000fea0003800000 */
[----:B------:R-:W-:Y:S01]  /*fad0*/  S2UR UR44, SR_CTAID.Z ;  /* 0x00000000002c79c3 */ /* 0x000fe20000002700 */
[----:B------:R-:W-:Y:S01]  /*fae0*/  R2UR UR40, R19 ;  /* 0x00000000132872ca */ /* 0x000fe200000e0000 */
[----:B------:R-:W-:Y:S01]  /*faf0*/  ULDC.64 UR4, c[0x0][0x198] ;  /* 0x0000660000047ab9 */ /* 0x000fe20000000a00 */
[----:B------:R-:W-:Y:S01]  /*fb00*/  UMOV UR41, 0x10 ;  /* 0x0000001000297882 */ /* 0x000fe20000000000 */
[----:B------:R-:W-:-:S04]  /*fb10*/  UIADD3 UR4, UP0, UR4, 0x670, URZ ;  /* 0x0000067004047890 */ /* 0x000fc8000ff1e03f */
[----:B------:R-:W3:Y:S01]  /*fb20*/  S2UR UR43, SR_CTAID.Y ;  /* 0x00000000002b79c3 */ /* 0x000ee20000002600 */
[----:B------:R-:W-:-:S05]  /*fb30*/  UIADD3.X UR5, URZ, UR5, URZ, UP0, !UPT ;  /* 0x000000053f057290 */ /* 0x000fca00087fe43f */
[----:B------:R-:W-:-:S09]  /*fb40*/  UIADD3 UR40, UR40, 0x800, URZ ;  /* 0x0000080028287890 */ /* 0x000fd2000fffe03f */
[----:B---3--:R3:W-:Y:S01]  /*fb50*/  UTMASTG.4D [UR40], [UR4] ;  /* 0x00000028040073b5 */ /* 0x0087e20008018000 */
[----:B------:R0:W-:Y:S01]  /*fb60*/  UTMACMDFLUSH ;  /* 0x00000000000079b7 */ /* 0x0001e20000000000 */
[----:B---3--:R-:W-:-:S04]  /*fb70*/  DEPBAR.LE SB0, 0x1 ;  /* 0x000080400000791a */ /* 0x008fc80000000000 */
.L_x_56:
[----:B------:R-:W-:Y:S05]  /*fb80*/  BSYNC B0 ;  /* 0x0000000000007941 */ /* 0x000fea0003800000 */
.L_x_55:
[----:B------:R-:W-:Y:S01]  /*fb90*/  BAR.SYNC.DEFER_BLOCKING 0x1, 0x80 ;  /* 0x0042000000007b1d */ /* 0x000fe20000010000 */
[----:B--2---:R-:W-:Y:S02]  /*fba0*/  F2FP.F16.F32.PACK_AB R4, R26, R29 ;  /* 0x0000001d1a04723e */ /* 0x004fe400000000ff */
[----:B------:R-:W-:Y:S02]  /*fbb0*/  F2FP.F16.F32.PACK_AB R5, R28, R31 ;  /* 0x0000001f1c05723e */ /* 0x000fe400000000ff */
[----:B------:R-:W-:Y:S01]  /*fbc0*/  F2FP.F16.F32.PACK_AB R6, R30, R33 ;  /* 0x000000211e06723e */ /* 0x000fe200000000ff */
[----:B------:R-:W-:Y:S01]  /*fbd0*/  BSSY B0, `(.L_x_57) ;  /* 0x0000016000007945 */ /* 0x000fe20003800000 */
[----:B------:R-:W-:Y:S01]  /*fbe0*/  F2FP.F16.F32.PACK_AB R7, R32, R35 ;  /* 0x000000232007723e */ /* 0x000fe200000000ff */
[----:B------:R2:W-:Y:S01]  /*fbf0*/  STSM.16.M88.4 [R8], R12 ;  /* 0x0000000c08007844 */ /* 0x0005e20000000200 */
        /* <DEDUP_REMOVED lines=9> */
[----:B------:R-:W-:Y:S01]  /*fc90*/  ULDC.64 UR4, c[0x0][0x198] ;  /* 0x0000660000047ab9 */ /* 0x000fe20000000a00 */
[----:B------:R-:W-:Y:S01]  /*fca0*/  R2UR UR8, R19 ;  /* 0x00000000130872ca */ /* 0x000fe200000e0000 */
[----:B------:R-:W-:Y:S01]  /*fcb0*/  UIADD3 UR4, UP0, UR4, 0x670, URZ ;  /* 0x0000067004047890 */ /* 0x000fe2000ff1e03f */
[----:B------:R-:W-:Y:S01]  /*fcc0*/  UMOV UR9, 0x20 ;  /* 0x0000002000097882 */ /* 0x000fe20000000000 */
[----:B------:R-:W-:Y:S02]  /*fcd0*/  UMOV UR10, UR42 ;  /* 0x0000002a000a7c82 */ /* 0x000fe40008000000 */
[----:B------:R-:W-:Y:S01]  /*fce0*/  UIADD3.X UR5, URZ, UR5, URZ, UP0, !UPT ;  /* 0x000000053f057290 */ /* 0x000fe200087fe43f */
[----:B------:R-:W3:Y:S08]  /*fcf0*/  S2UR UR11, SR_CTAID.Y ;  /* 0x00000000000b79c3 */ /* 0x000ef00000002600 */
[----:B---3--:R3:W-:Y:S01]  /*fd00*/  UTMASTG.4D [UR8], [UR4] ;  /* 0x00000008040073b5 */ /* 0x0087e20008018000 */
[----:B------:R0:W-:Y:S01]  /*fd10*/  UTMACMDFLUSH ;  /* 0x00000000000079b7 */ /* 0x0001e20000000000 */
[----:B---3--:R-:W-:-:S04]  /*fd20*/  DEPBAR.LE SB0, 0x1 ;  /* 0x000080400000791a */ /* 0x008fc80000000000 */
.L_x_58:
[----:B------:R-:W-:Y:S05]  /*fd30*/  BSYNC B0 ;  /* 0x0000000000007941 */ /* 0x000fea0003800000 */
.L_x_57:
[----:B------:R-:W-:Y:S01]  /*fd40*/  BAR.SYNC.DEFER_BLOCKING 0x1, 0x80 ;  /* 0x0042000000007b1d */ /* 0x000fe20000010000 */
[----:B--2---:R-:W-:Y:S02]  /*fd50*/  F2FP.F16.F32.PACK_AB R12, R34, R37 ;  /* 0x00000025220c723e */ /* 0x004fe400000000ff */
        /* <DEDUP_REMOVED lines=24> */
.L_x_60:
[----:B------:R-:W-:Y:S05]  /*fee0*/  BSYNC B0 ;  /* 0x0000000000007941 */ /* 0x000fea0003800000 */
.L_x_59:
[----:B------:R-:W-:Y:S01]  /*fef0*/  BAR.SYNC.DEFER_BLOCKING 0x1, 0x80 ;  /* 0x0042000000007b1d */ /* 0x000fe20000010000 */
[----:B------:R-:W-:Y:S02]  /*ff00*/  F2FP.F16.F32.PACK_AB R160, R161, R160 ;  /* 0x000000a0a1a0723e */ /* 0x000fe400000000ff */
        /* <DEDUP_REMOVED lines=10> */
[----:B----4-:R-:W4:Y:S02]  /*ffb0*/  FENCE.VIEW.ASYNC.S ;  /* 0x00000000000073c6 */ /* 0x010f240000000000 */
[----:B----4-:R-:W-:Y:S06]  /*ffc0*/  BAR.SYNC.DEFER_BLOCKING 0x1, 0x80 ;  /* 0x0042000000007b1d */ /* 0x010fec0000010000 */
        /* <DEDUP_REMOVED lines=8> */
[----:B------:R-:W4:Y:S08]  /*10050*/  S2UR UR11, SR_CTAID.Y ;  /* 0x00000000000b79c3 */ /* 0x000f300000002600 */
[----:B----4-:R4:W-:Y:S01]  /*10060*/  UTMASTG.4D [UR8], [UR4] ;  /* 0x00000008040073b5 */ /* 0x0109e20008018000 */
[----:B------:R0:W-:Y:S01]  /*10070*/  UTMACMDFLUSH ;  /* 0x00000000000079b7 */ /* 0x0001e20000000000 */
[----:B----4-:R-:W-:-:S04]  /*10080*/  DEPBAR.LE SB0, 0x1 ;  /* 0x000080400000791a */ /* 0x010fc80000000000 */
.L_x_62:
[----:B------:R-:W-:Y:S05]  /*10090*/  BSYNC B0 ;  /* 0x0000000000007941 */ /* 0x000fea0003800000 */
.L_x_61:
        /* <DEDUP_REMOVED lines=12> */
[----:B-----5:R-:W5:Y:S02]  /*10160*/  FENCE.VIEW.ASYNC.S ;  /* 0x00000000000073c6 */ /* 0x020f640000000000 */
[----:B-----5:R-:W-:Y:S06]  /*10170*/  BAR.SYNC.DEFER_BLOCKING 0x1, 0x80 ;  /* 0x0042000000007b1d */ /* 0x020fec0000010000 */
[----:B------:R-:W-:Y:S05]  /*10180*/  @P0 BRA `(.L_x_64) ;  /* 0x00000000002c0947 */ /* 0x000fea0003800000 */
[----:B------:R-:W-:Y:S01]  /*10190*/  S2UR UR44, SR_CTAID.Z ;  /* 0x00000000002c79c3 */ /* 0x000fe20000002700 */
[----:B------:R-:W-:Y:S01]  /*101a0*/  R2UR UR40, R19 ;  /* 0x00000000132872ca */ /* 0x000fe200000e0000 */
[----:B------:R-:W-:Y:S01]  /*101b0*/  ULDC.64 UR4, c[0x0][0x198] ;  /* 0x0000660000047ab9 */ /* 0x000fe20000000a00 */
[----:B------:R-:W-:Y:S01]  /*101c0*/  UMOV UR41, 0x50 ;  /* 0x0000005000297882 */ /* 0x000fe20000000000 */
[----:B------:R-:W-:-:S04]  /*101d0*/  UIADD3 UR4, UP0, UR4, 0x670, URZ ;  /* 0x0000067004047890 */ /* 0x000fc8000ff1e03f */
[----:B------:R-:W5:Y:S01]  /*101e0*/  S2UR UR43, SR_CTAID.Y ;  /* 0x00000000002b79c3 */ /* 0x000f620000002600 */
[----:B------:R-:W-:-:S05]  /*101f0*/  UIADD3.X UR5, URZ, UR5, URZ, UP0, !UPT ;  /* 0x000000053f057290 */ /* 0x000fca00087fe43f */
[----:B------:R-:W-:-:S09]  /*10200*/  UIADD3 UR40, UR40, 0x800, URZ ;  /* 0x0000080028287890 */ /* 0x000fd2000fffe03f */
[----:B-----5:R1:W-:Y:S01]  /*10210*/  UTMASTG.4D [UR40], [UR4] ;  /* 0x00000028040073b5 */ /* 0x0203e20008018000 */
[----:B------:R0:W-:Y:S01]  /*10220*/  UTMACMDFLUSH ;  /* 0x00000000000079b7 */ /* 0x0001e20000000000 */
[----:B-1----:R-:W-:-:S04]  /*10230*/  DEPBAR.LE SB0, 0x1 ;  /* 0x000080400000791a */ /* 0x002fc80000000000 */
.L_x_64:
[----:B------:R-:W-:Y:S05]  /*10240*/  BSYNC B0 ;  /* 0x0000000000007941 */ /* 0x000fea0003800000 */
.L_x_63:
[----:B------:R-:W-:Y:S06]  /*10250*/  BAR.SYNC.DEFER_BLOCKING 0x1, 0x80 ;  /* 0x0042000000007b1d */ /* 0x000fec0000010000 */
[----:B------:R-:W-:Y:S01]  /*10260*/  BSSY B0, `(.L_x_65) ;  /* 0x0000014000007945 */ /* 0x000fe20003800000 */
[----:B------:R1:W-:Y:S01]  /*10270*/  STSM.16.M88.4 [R8], R152 ;  /* 0x0000009808007844 */ /* 0x0003e20000000200 */
        /* <DEDUP_REMOVED lines=15> */
[----:B------:R-:W5:Y:S08]  /*10370*/  S2UR UR11, SR_CTAID.Y ;  /* 0x00000000000b79c3 */ /* 0x000f700000002600 */
[----:B-----5:R1:W-:Y:S02]  /*10380*/  UTMASTG.4D [UR8], [UR4] ;  /* 0x00000008040073b5 */ /* 0x0203e40008018000 */
[----:B-1----:R0:W-:Y:S02]  /*10390*/  UTMACMDFLUSH ;  /* 0x00000000000079b7 */ /* 0x0021e40000000000 */
.L_x_66:
[----:B------:R-:W-:Y:S05]  /*103a0*/  BSYNC B0 ;  /* 0x0000000000007941 */ /* 0x000fea0003800000 */
.L_x_65:
[----:B------:R-:W-:Y:S01]  /*103b0*/  UIADD3 UR37, UR37, -0x1, URZ ;  /* 0xffffffff25257890 */ /* 0x000fe2000fffe03f */
[----:B------:R-:W-:-:S04]  /*103c0*/  DEPBAR.LE SB0, 0x0 ;  /* 0x000080000000791a */ /* 0x000fc80000000000 */
[----:B------:R-:W-:-:S04]  /*103d0*/  USHF.L.U32 UR4, UR37, 0x3, URZ ;  /* 0x0000000325047899 */ /* 0x000fc8000800063f */
[----:B------:R-:W-:-:S04]  /*103e0*/  ULOP3.LUT UR4, UR4, 0x8, URZ, 0xe2, !UPT ;  /* 0x0000000804047892 */ /* 0x000fc8000f8ee23f */
[----:B------:R-:W-:-:S06]  /*103f0*/  ULOP3.LUT UR4, UR4, 0x18, URZ, 0x3c, !UPT ;  /* 0x0000001804047892 */ /* 0x000fcc000f8e3c3f */
[----:B------:R-:W-:-:S04]  /*10400*/  MOV R0, UR4 ;  /* 0x0000000400007c02 */ /* 0x000fc80008000f00 */
[----:B------:R-:W-:Y:S01]  /*10410*/  SYNCS.ARRIVE.TRANS64.A1T0 RZ, [R0+UR36+0x4d090], RZ ;  /* 0x04d090ff00ff79a7 */ /* 0x000fe20008100024 */
[----:B------:R-:W-:Y:S05]  /*10420*/  EXIT ;  /* 0x000000000000794d */ /* 0x000fea0003800000 */
.L_x_6:
[----:B------:R-:W-:-:S08]  /*10430*/  UISETP.NE.AND UP0, UPT, UR5, 0x1, UPT ;  /* 0x000000010500788c */ /* 0x000fd0000bf05270 */
[----:B------:R-:W1:-:S00]  /*10440*/  USETMAXREG.DEALLOC.CTAPOOL 0x18 ;  /* 0x00000018000079c8 */ /* 0x000e4000080e0500 */
[----:B------:R-:W-:-:S13]  /*10450*/  PLOP3.LUT P0, PT, PT, PT, UP0, 0x80, 0x0 ;  /* 0x000000000000781c */ /* 0x000fda0003f0f008 */
[----:B------:R-:W-:Y:S05]  /*10460*/  @P0 EXIT ;  /* 0x000000000000094d */ /* 0x000fea0003800000 */
[----:B------:R-:W2:Y:S01]  /*10470*/  S2UR UR11, SR_CTAID.X ;  /* 0x00000000000b79c3 */ /* 0x000ea20000002500 */
[----:B------:R-:W-:Y:S01]  /*10480*/  ELECT P3, URZ, PT ;  /* 0x00000000003f782f */ /* 0x000fe20003860000 */
[----:B------:R-:W-:Y:S01]  /*10490*/  BSSY B0, `(.L_x_67) ;  /* 0x000004d000007945 */ /* 0x000fe20003800000 */
[----:B-1----:R-:W-:Y:S02]  /*104a0*/  MOV R0, RZ ;  /* 0x000000ff00007202 */ /* 0x002fe40000000f00 */
[----:B------:R-:W-:Y:S02]  /*104b0*/  MOV R7, RZ ;  /* 0x000000ff00077202 */ /* 0x000fe40000000f00 */
[----:B------:R-:W-:Y:S01]  /*104c0*/  MOV R3, RZ ;  /* 0x000000ff00037202 */ /* 0x000fe20000000f00 */
[----:B------:R-:W1:Y:S08]  /*104d0*/  S2UR UR60, SR_CTAID.Y ;  /* 0x00000000003c79c3 */ /* 0x000e700000002600 */
[----:B------:R-:W3:Y:S01]  /*104e0*/  S2UR UR61, SR_CTAID.Z ;  /* 0x00000000003d79c3 */ /* 0x000ee20000002700 */
[----:B--2---:R-:W-:Y:S01]  /*104f0*/  USHF.L.U32 UR11, UR11, 0x7, URZ ;  /* 0x000000070b0b7899 */ /* 0x004fe2000800063f */
[----:B------:R-:W-:Y:S11]  /*10500*/  @!P3 BRA `(.L_x_68) ;  /* 0x000000040014b947 */ /* 0x000ff60003800000 */
[----:B------:R-:W2:Y:S01]  /*10510*/  S2R R3, SR_CgaCtaId ;  /* 0x0000000000037919 */ /* 0x000ea20000008800 */
[----:B------:R-:W-:Y:S02]  /*10520*/  MOV R2, 0x400 ;  /* 0x0000040000027802 */ /* 0x000fe40000000f00 */
[----:B------:R-:W-:Y:S02]  /*10530*/  MOV R4, 0x1 ;  /* 0x0000000100047802 */ /* 0x000fe40000000f00 */
[----:B--2---:R-:W-:Y:S02]  /*10540*/  LEA R3, R3, R2, 0x18 ;  /* 0x0000000203037211 */ /* 0x004fe400078ec0ff */
[----:B------:R-:W-:-:S04]  /*10550*/  SHF.L.U32 R2, R4, 0x1f, RZ ;  /* 0x0000001f04027819 */ /* 0x000fc800000006ff */
[----:B------:R-:W2:Y:S02]  /*10560*/  SYNCS.PHASECHK.TRANS64.TRYWAIT P0, [R3+URZ+0x4d060], R2 ;  /* 0x04d06002030075a7 */ /* 0x000ea4000800017f */
[----:B--2---:R-:W-:Y:S05]  /*10570*/  @!P0 BRA `(.L_x_69) ;  /* 0x0000001c00e88947 */ /* 0x004fea0003800000 */
.L_x_105:
[----:B------:R-:W-:Y:S01]  /*10580*/  ULOP3.LUT UR5, UR4, 0x2, URZ, 0xfc, !UPT ;  /* 0x0000000204057892 */ /* 0x000fe2000f8efc3f */
[----:B--2---:R-:W-:-:S03]  /*10590*/  @P2 MOV R2, 0x3800 ;  /* 0x0000380000022802 */ /* 0x004fc60000000f00 */
[----:B------:R-:W-:Y:S01]  /*105a0*/  UPRMT UR5, UR5, 0x9910, URZ ;  /* 0x0000991005057896 */ /* 0x000fe2000800003f */
[----:B------:R2:W-:Y:S03]  /*105b0*/  @P2 SYNCS.ARRIVE.TRANS64 RZ, [R3+URZ+0x4d050], R2 ;  /* 0x04d0500203ff29a7 */ /* 0x0005e6000800003f */
[----:B------:R-:W-:-:S06]  /*105c0*/  UISETP.NE.AND UP0, UPT, UR5, 0x2, UPT ;  /* 0x000000020500788c */ /* 0x000fcc000bf05270 */
[----:B------:R-:W-:-:S13]  /*105d0*/  PLOP3.LUT P0, PT, PT, PT, UP0, 0x80, 0x0 ;  /* 0x000000000000781c */ /* 0x000fda0003f0f008 */
[----:B--2---:R-:W-:Y:S05]  /*105e0*/  @P0 BRA `(.L_x_70) ;  /* 0x0000000000040947 */ /* 0x004fea0003800000 */
[----:B-1-3--:R-:W-:Y:S01]  /*105f0*/  BPT.TRAP 0x1 ;  /* 0x000000040000795c */ /* 0x00afe20000300000 */
.L_x_70:
[----:B------:R-:W-:-:S04]  /*10600*/  LOP3.LUT P0, RZ, R6, 0x1f, RZ, 0xc0, !PT ;  /* 0x0000001f06ff7812 */ /* 0x000fc8000780c0ff */
[----:B------:R-:W-:-:S13]  /*10610*/  PLOP3.LUT P0, PT, P0, P2, PT, 0x2a, 0x0 ;  /* 0x000000000000781c */ /* 0x000fda0000704572 */
[----:B------:R-:W-:Y:S05]  /*10620*/  @P0 BRA `(.L_x_71) ;  /* 0x0000000000040947 */ /* 0x000fea0003800000 */
[----:B-1-3--:R-:W-:Y:S01]  /*10630*/  BPT.TRAP 0x1 ;  /* 0x000000040000795c */ /* 0x00afe20000300000 */
.L_x_71:
[----:B------:R-:W-:Y:S01]  /*10640*/  R2UR UR8, R3 ;  /* 0x00000000030872ca */ /* 0x000fe200000e0000 */
[----:B------:R-:W-:Y:S01]  /*10650*/  ULDC.64 UR6, c[0x0][0x198] ;  /* 0x0000660000067ab9 */ /* 0x000fe20000000a00 */
[----:B------:R-:W-:Y:S01]  /*10660*/  UMOV UR14, 0x0 ;  /* 0x00000000000e7882 */ /* 0x000fe20000000000 */
[----:B------:R-:W-:Y:S01]  /*10670*/  UIADD3 UR6, UP0, UR6, 0xf0, URZ ;  /* 0x000000f006067890 */ /* 0x000fe2000ff1e03f */
[----:B------:R-:W-:Y:S01]  /*10680*/  MOV R7, 0x40 ;  /* 0x0000004000077802 */ /* 0x000fe20000000f00 */
[----:B------:R-:W-:Y:S01]  /*10690*/  UMOV UR15, 0x10000000 ;  /* 0x10000000000f7882 */ /* 0x000fe20000000000 */
[----:B------:R-:W-:Y:S01]  /*106a0*/  UMOV UR10, URZ ;  /* 0x0000003f000a7c82 */ /* 0x000fe20008000000 */
[----:B------:R-:W-:Y:S01]  /*106b0*/  UIADD3.X UR7, URZ, UR7, URZ, UP0, !UPT ;  /* 0x000000073f077290 */ /* 0x000fe200087fe43f */
[----:B------:R-:W-:Y:S01]  /*106c0*/  MOV R3, 0x1 ;  /* 0x0000000100037802 */ /* 0x000fe20000000f00 */
[----:B-1----:R-:W-:Y:S01]  /*106d0*/  UMOV UR12, UR60 ;  /* 0x0000003c000c7c82 */ /* 0x002fe20008000000 */
[----:B---3--:R-:W-:Y:S01]  /*106e0*/  UMOV UR13, UR61 ;  /* 0x0000003d000d7c82 */ /* 0x008fe20008000000 */
[----:B------:R-:W-:Y:S01]  /*106f0*/  UMOV UR42, 0x10 ;  /* 0x00000010002a7882 */ /* 0x000fe20000000000 */
[----:B------:R-:W-:Y:S01]  /*10700*/  UMOV UR43, UR11 ;  /* 0x0000000b002b7c82 */ /* 0x000fe20008000000 */
[----:B------:R-:W-:-:S02]  /*10710*/  UIADD3 UR9, UR8, 0x4d050, URZ ;  /* 0x0004d05008097890 */ /* 0x000fc4000fffe03f */
[----:B------:R-:W-:Y:S02]  /*10720*/  UIADD3 UR40, UR8, 0x800, URZ ;  /* 0x0000080008287890 */ /* 0x000fe4000fffe03f */
[----:B------:R-:W-:Y:S02]  /*10730*/  UIADD3 UR32, UR8, 0x1000, URZ ;  /* 0x0000100008207890 */ /* 0x000fe4000fffe03f */
[----:B------:R-:W-:Y:S02]  /*10740*/  UIADD3 UR24, UR8, 0x1800, URZ ;  /* 0x0000180008187890 */ /* 0x000fe4000fffe03f */
[----:B------:R-:W-:Y:S02]  /*10750*/  UIADD3 UR16, UR8, 0x2000, URZ ;  /* 0x0000200008107890 */ /* 0x000fe4000fffe03f */
[----:B------:R1:W-:Y:S01]  /*10760*/  UTMALDG.4D [UR8], [UR6], desc[UR14] ;  /* 0x00000e08060075b4 */ /* 0x0003e20008019000 */
[----:B------:R-:W-:Y:S01]  /*10770*/  UIADD3 UR56, UR8, 0x2800, URZ ;  /* 0x0000280008387890 */ /* 0x000fe2000fffe03f */
[----:B------:R-:W-:Y:S01]  /*10780*/  UMOV UR44, UR60 ;  /* 0x0000003c002c7c82 */ /* 0x000fe20008000000 */
[----:B------:R-:W-:Y:S01]  /*10790*/  UMOV UR45, UR61 ;  /* 0x0000003d002d7c82 */ /* 0x000fe20008000000 */
[----:B------:R-:W-:Y:S01]  /*107a0*/  UMOV UR41, UR9 ;  /* 0x0000000900297c82 */ /* 0x000fe20008000000 */
[----:B------:R-:W-:Y:S01]  /*107b0*/  UMOV UR34, 0x20 ;  /* 0x0000002000227882 */ /* 0x000fe20000000000 */
[----:B------:R-:W-:Y:S01]  /*107c0*/  UMOV UR35, UR11 ;  /* 0x0000000b00237c82 */ /* 0x000fe20008000000 */
[----:B------:R-:W-:Y:S01]  /*107d0*/  UMOV UR36, UR60 ;  /* 0x0000003c00247c82 */ /* 0x000fe20008000000 */
[----:B------:R-:W-:Y:S01]  /*107e0*/  UMOV UR37, UR61 ;  /* 0x0000003d00257c82 */ /* 0x000fe20008000000 */
[----:B------:R-:W-:Y:S01]  /*107f0*/  UMOV UR33, UR9 ;  /* 0x0000000900217c82 */ /* 0x000fe20008000000 */
[----:B------:R-:W-:Y:S01]  /*10800*/  UMOV UR26, 0x30 ;  /* 0x00000030001a7882 */ /* 0x000fe20000000000 */
[----:B------:R-:W-:Y:S01]  /*10810*/  UMOV UR27, UR11 ;  /* 0x0000000b001b7c82 */ /* 0x000fe20008000000 */
[----:B------:R-:W-:Y:S01]  /*10820*/  UMOV UR28, UR60 ;  /* 0x0000003c001c7c82 */ /* 0x000fe20008000000 */
[----:B------:R-:W-:Y:S01]  /*10830*/  UMOV UR29, UR61 ;  /* 0x0000003d001d7c82 */ /* 0x000fe20008000000 */
[----:B------:R2:W-:Y:S01]  /*10840*/  UTMALDG.4D [UR40], [UR6], desc[UR14] ;  /* 0x00000e28060075b4 */ /* 0x0005e20008019000 */
[----:B------:R-:W-:Y:S01]  /*10850*/  UMOV UR25, UR9 ;  /* 0x0000000900197c82 */ /* 0x000fe20008000000 */
[----:B------:R-:W-:Y:S01]  /*10860*/  UMOV UR18, 0x40 ;  /* 0x0000004000127882 */ /* 0x000fe20000000000 */
[----:B------:R-:W-:Y:S01]  /*10870*/  UMOV UR19, UR11 ;  /* 0x0000000b00137c82 */ /* 0x000fe20008000000 */
[----:B------:R-:W-:Y:S01]  /*10880*/  UMOV UR20, UR60 ;  /* 0x0000003c00147c82 */ /* 0x000fe20008000000 */
[----:B------:R-:W-:Y:S01]  /*10890*/  UMOV UR21, UR61 ;  /* 0x0000003d00157c82 */ /* 0x000fe20008000000 */
[----:B------:R-:W-:Y:S01]  /*108a0*/  UMOV UR17, UR9 ;  /* 0x0000000900117c82 */ /* 0x000fe20008000000 */
[----:B------:R-:W-:Y:S01]  /*108b0*/  UMOV UR58, 0x50 ;  /* 0x00000050003a7882 */ /* 0x000fe20000000000 */
[----:B------:R2:W-:Y:S01]  /*108c0*/  UTMALDG.4D [UR32], [UR6], desc[UR14] ;  /* 0x00000e20060075b4 */ /* 0x0005e20008019000 */
[----:B------:R-:W-:Y:S01]  /*108d0*/  UMOV UR59, UR11 ;  /* 0x0000000b003b7c82 */ /* 0x000fe20008000000 */
[----:B------:R-:W-:Y:S01]  /*108e0*/  UMOV UR57, UR9 ;  /* 0x0000000900397c82 */ /* 0x000fe20008000000 */
[----:B-1----:R-:W-:Y:S01]  /*108f0*/  UIADD3 UR8, UR8, 0x3000, URZ ;  /* 0x0000300008087890 */ /* 0x002fe2000fffe03f */
[----:B------:R-:W-:Y:S01]  /*10900*/  UMOV UR10, 0x60 ;  /* 0x00000060000a7882 */ /* 0x000fe20000000000 */
[----:B------:R2:W-:Y:S01]  /*10910*/  UTMALDG.4D [UR24], [UR6], desc[UR14] ;  /* 0x00000e18060075b4 */ /* 0x0005e20008019000 */
[----:B------:R2:W-:Y:S01]  /*10920*/  UTMALDG.4D [UR16], [UR6], desc[UR14] ;  /* 0x00000e10060075b4 */ /* 0x0005e20008019000 */
[----:B------:R2:W-:Y:S05]  /*10930*/  UTMALDG.4D [UR56], [UR6], desc[UR14] ;  /* 0x00000e38060075b4 */ /* 0x0005ea0008019000 */
[----:B------:R2:W-:Y:S02]  /*10940*/  UTMALDG.4D [UR8], [UR6], desc[UR14] ;  /* 0x00000e08060075b4 */ /* 0x0005e40008019000 */
[----:B--2---:R-:W-:Y:S01]  /*10950*/  NOP ;  /* 0x0000000000007918 */ /* 0x004fe20000000000 */
.L_x_68:
[----:B-1-3--:R-:W-:Y:S05]  /*10960*/  BSYNC B0 ;  /* 0x0000000000007941 */ /* 0x00afea0003800000 */
.L_x_67:
[----:B------:R-:W1:Y:S01]  /*10970*/  LDC R2, c[0x0][0x28c] ;  /* 0x0000a300ff027b82 */ /* 0x000e620000000800 */
[----:B------:R-:W-:Y:S01]  /*10980*/  BSSY B0, `(.L_x_72) ;  /* 0x0000049000007945 */ /* 0x000fe20003800000 */
[----:B-1----:R-:W-:-:S13]  /*10990*/  ISETP.GT.AND P4, PT, R2, RZ, P3 ;  /* 0x000000ff0200720c */ /* 0x002fda0001f84270 */
[----:B------:R-:W-:Y:S05]  /*109a0*/  @!P4 BRA `(.L_x_73) ;  /* 0x000000040018c947 */ /* 0x000fea0003800000 */
[----:B------:R-:W1:Y:S01]  /*109b0*/  S2R R5, SR_CgaCtaId ;  /* 0x0000000000057919 */ /* 0x000e620000008800 */
[----:B------:R-:W-:-:S04]  /*109c0*/  MOV R0, 0x400 ;  /* 0x0000040000007802 */ /* 0x000fc80000000f00 */
[----:B-1----:R-:W-:Y:S02]  /*109d0*/  LEA R5, R5, R0, 0x18 ;  /* 0x0000000005057211 */ /* 0x002fe400078ec0ff */
[----:B------:R-:W-:-:S04]  /*109e0*/  MOV R0, 0x1 ;  /* 0x0000000100007802 */ /* 0x000fc80000000f00 */
[----:B------:R-:W-:-:S04]  /*109f0*/  SHF.L.U32 R0, R0, 0x1f, RZ ;  /* 0x0000001f00007819 */ /* 0x000fc800000006ff */
[----:B------:R-:W1:Y:S02]  /*10a00*/  SYNCS.PHASECHK.TRANS64.TRYWAIT P0, [R5+URZ+0x4d028], R0 ;  /* 0x04d02800050075a7 */ /* 0x000e64000800017f */
[----:B-1----:R-:W-:Y:S05]  /*10a10*/  @!P0 BRA `(.L_x_74) ;  /* 0x0000001800d48947 */ /* 0x002fea0003800000 */
.L_x_106:
[----:B------:R-:W-:Y:S01]  /*10a20*/  ULOP3.LUT UR5, UR4, 0x2, URZ, 0xfc, !UPT ;  /* 0x0000000204057892 */ /* 0x000fe2000f8efc3f */
[----:B-1----:R-:W-:-:S03]  /*10a30*/  @P2 MOV R0, 0xe000 ;  /* 0x0000e00000002802 */ /* 0x002fc60000000f00 */
[----:B------:R-:W-:Y:S01]  /*10a40*/  UPRMT UR5, UR5, 0x9910, URZ ;  /* 0x0000991005057896 */ /* 0x000fe2000800003f */
[----:B------:R1:W-:Y:S03]  /*10a50*/  @P2 SYNCS.ARRIVE.TRANS64 RZ, [R5+URZ+0x4d000], R0 ;  /* 0x04d0000005ff29a7 */ /* 0x0003e6000800003f */
[----:B------:R-:W-:-:S06]  /*10a60*/  UISETP.NE.AND UP0, UPT, UR5, 0x2, UPT ;  /* 0x000000020500788c */ /* 0x000fcc000bf05270 */
[----:B------:R-:W-:-:S13]  /*10a70*/  PLOP3.LUT P0, PT, PT, PT, UP0, 0x80, 0x0 ;  /* 0x000000000000781c */ /* 0x000fda0003f0f008 */
[----:B-1----:R-:W-:Y:S05]  /*10a80*/  @P0 BRA `(.L_x_75) ;  /* 0x0000000000040947 */ /* 0x002fea0003800000 */
[----:B------:R-:W-:Y:S01]  /*10a90*/  BPT.TRAP 0x1 ;  /* 0x000000040000795c */ /* 0x000fe20000300000 */
.L_x_75:
[----:B------:R-:W-:-:S04]  /*10aa0*/  LOP3.LUT P0, RZ, R6, 0x1f, RZ, 0xc0, !PT ;  /* 0x0000001f06ff7812 */ /* 0x000fc8000780c0ff */
[----:B------:R-:W-:-:S13]  /*10ab0*/  PLOP3.LUT P0, PT, P0, P2, PT, 0x2a, 0x0 ;  /* 0x000000000000781c */ /* 0x000fda0000704572 */
[----:B------:R-:W-:Y:S05]  /*10ac0*/  @P0 BRA `(.L_x_76) ;  /* 0x0000000000040947 */ /* 0x000fea0003800000 */
[----:B------:R-:W-:Y:S01]  /*10ad0*/  BPT.TRAP 0x1 ;  /* 0x000000040000795c */ /* 0x000fe20000300000 */
.L_x_76:
        /* <DEDUP_REMOVED lines=8> */
[----:B------:R-:W-:Y:S01]  /*10b60*/  UMOV UR59, URZ ;  /* 0x0000003f003b7c82 */ /* 0x000fe20008000000 */
[----:B------:R-:W-:Y:S01]  /*10b70*/  UMOV UR50, 0x10 ;  /* 0x0000001000327882 */ /* 0x000fe20000000000 */
[----:B------:R-:W-:Y:S01]  /*10b80*/  UMOV UR52, UR60 ;  /* 0x0000003c00347c82 */ /* 0x000fe20008000000 */
[----:B------:R-:W-:-:S02]  /*10b90*/  UMOV UR53, UR61 ;  /* 0x0000003d00357c82 */ /* 0x000fc40008000000 */
[----:B------:R-:W-:Y:S02]  /*10ba0*/  UIADD3 UR56, UR5, 0x7000, URZ ;  /* 0x0000700005387890 */ /* 0x000fe4000fffe03f */
[----:B------:R-:W-:Y:S02]  /*10bb0*/  UIADD3 UR57, UR5, 0x4d000, URZ ;  /* 0x0004d00005397890 */ /* 0x000fe4000fffe03f */
[----:B------:R-:W-:Y:S02]  /*10bc0*/  UIADD3 UR48, UR5, 0x9000, URZ ;  /* 0x0000900005307890 */ /* 0x000fe4000fffe03f */
[----:B------:R-:W-:Y:S02]  /*10bd0*/  UIADD3 UR40, UR5, 0xb000, URZ ;  /* 0x0000b00005287890 */ /* 0x000fe4000fffe03f */
[----:B------:R-:W-:Y:S02]  /*10be0*/  UIADD3 UR32, UR5, 0xd000, URZ ;  /* 0x0000d00005207890 */ /* 0x000fe4000fffe03f */
[----:B------:R-:W-:Y:S01]  /*10bf0*/  UIADD3 UR24, UR5, 0xf000, URZ ;  /* 0x0000f00005187890 */ /* 0x000fe2000fffe03f */
[----:B------:R1:W-:Y:S01]  /*10c00*/  UTMALDG.4D [UR56], [UR6], desc[UR8] ;  /* 0x00000838060075b4 */ /* 0x0003e20008019000 */
[----:B------:R-:W-:Y:S01]  /*10c10*/  UIADD3 UR16, UR5, 0x11000, URZ ;  /* 0x0001100005107890 */ /* 0x000fe2000fffe03f */
        /* <DEDUP_REMOVED lines=10> */
[----:B------:R2:W-:Y:S01]  /*10cc0*/  UTMALDG.4D [UR48], [UR6], desc[UR8] ;  /* 0x00000830060075b4 */ /* 0x0005e20008019000 */
[----:B------:R-:W-:Y:S01]  /*10cd0*/  UMOV UR35, UR59 ;  /* 0x0000003b00237c82 */ /* 0x000fe20008000000 */
[----:B------:R-:W-:Y:S01]  /*10ce0*/  UMOV UR33, UR57 ;  /* 0x0000003900217c82 */ /* 0x000fe20008000000 */
[----:B------:R-:W-:Y:S01]  /*10cf0*/  UMOV UR26, 0x40 ;  /* 0x00000040001a7882 */ /* 0x000fe20000000000 */
[----:B------:R-:W-:Y:S01]  /*10d00*/  UMOV UR28, UR60 ;  /* 0x0000003c001c7c82 */ /* 0x000fe20008000000 */
[----:B------:R-:W-:Y:S01]  /*10d10*/  UMOV UR29, UR61 ;  /* 0x0000003d001d7c82 */ /* 0x000fe20008000000 */
[----:B------:R-:W-:Y:S01]  /*10d20*/  UMOV UR27, UR59 ;  /* 0x0000003b001b7c82 */ /* 0x000fe20008000000 */
[----:B------:R-:W-:Y:S01]  /*10d30*/  UMOV UR25, UR57 ;  /* 0x0000003900197c82 */ /* 0x000fe20008000000 */
[----:B------:R2:W-:Y:S01]  /*10d40*/  UTMALDG.4D [UR40], [UR6], desc[UR8] ;  /* 0x00000828060075b4 */ /* 0x0005e20008019000 */
[----:B------:R-:W-:Y:S01]  /*10d50*/  UMOV UR18, 0x50 ;  /* 0x0000005000127882 */ /* 0x000fe20000000000 */
[----:B------:R-:W-:Y:S01]  /*10d60*/  UMOV UR20, UR60 ;  /* 0x0000003c00147c82 */ /* 0x000fe20008000000 */
[----:B------:R-:W-:Y:S01]  /*10d70*/  UMOV UR21, UR61 ;  /* 0x0000003d00157c82 */ /* 0x000fe20008000000 */
[----:B------:R-:W-:Y:S01]  /*10d80*/  UMOV UR19, UR59 ;  /* 0x0000003b00137c82 */ /* 0x000fe20008000000 */
[----:B-1----:R-:W-:Y:S01]  /*10d90*/  UIADD3 UR56, UR5, 0x13000, URZ ;  /* 0x0001300005387890 */ /* 0x002fe2000fffe03f */
[----:B------:R-:W-:Y:S01]  /*10da0*/  UMOV UR17, UR57 ;  /* 0x0000003900117c82 */ /* 0x000fe20008000000 */
[----:B------:R2:W-:Y:S01]  /*10db0*/  UTMALDG.4D [UR32], [UR6], desc[UR8] ;  /* 0x00000820060075b4 */ /* 0x0005e20008019000 */
[----:B------:R-:W-:Y:S01]  /*10dc0*/  UMOV UR58, 0x60 ;  /* 0x00000060003a7882 */ /* 0x000fe20000000000 */
[----:B------:R2:W-:Y:S01]  /*10dd0*/  UTMALDG.4D [UR24], [UR6], desc[UR8] ;  /* 0x00000818060075b4 */ /* 0x0005e20008019000 */
[----:B------:R2:W-:Y:S04]  /*10de0*/  UTMALDG.4D [UR16], [UR6], desc[UR8] ;  /* 0x00000810060075b4 */ /* 0x0005e80008019000 */
[----:B------:R2:W-:Y:S02]  /*10df0*/  UTMALDG.4D [UR56], [UR6], desc[UR8] ;  /* 0x00000838060075b4 */ /* 0x0005e40008019000 */
[----:B--2---:R-:W-:Y:S01]  /*10e00*/  NOP ;  /* 0x0000000000007918 */ /* 0x004fe20000000000 */
.L_x_73:
[----:B------:R-:W-:Y:S05]  /*10e10*/  BSYNC B0 ;  /* 0x0000000000007941 */ /* 0x000fea0003800000 */
.L_x_72:
[----:B------:R-:W-:Y:S04]  /*10e20*/  BSSY B0, `(.L_x_77) ;  /* 0x000004b000007945 */ /* 0x000fe80003800000 */
[----:B------:R-:W-:Y:S05]  /*10e30*/  @!P3 BRA `(.L_x_78) ;  /* 0x000000040024b947 */ /* 0x000fea0003800000 */
[----:B------:R-:W1:Y:S01]  /*10e40*/  S2R R5, SR_CgaCtaId ;  /* 0x0000000000057919 */ /* 0x000e620000008800 */
[----:B------:R-:W-:-:S04]  /*10e50*/  MOV R4, 0x400 ;  /* 0x0000040000047802 */ /* 0x000fc80000000f00 */
[----:B-1----:R-:W-:Y:S02]  /*10e60*/  LEA R8, R5, R4, 0x18 ;  /* 0x0000000405087211 */ /* 0x002fe400078ec0ff */
[----:B------:R-:W-:Y:S02]  /*10e70*/  MOV R5, 0x1 ;  /* 0x0000000100057802 */ /* 0x000fe40000000f00 */
[----:B------:R-:W-:Y:S02]  /*10e80*/  LEA R4, R3, R8, 0x3 ;  /* 0x0000000803047211 */ /* 0x000fe400078e18ff */
[----:B------:R-:W-:-:S04]  /*10e90*/  SHF.L.U32 R5, R5, 0x1f, RZ ;  /* 0x0000001f05057819 */ /* 0x000fc800000006ff */
[----:B------:R-:W1:Y:S02]  /*10ea0*/  SYNCS.PHASECHK.TRANS64.TRYWAIT P0, [R4+URZ+0x4d060], R5 ;  /* 0x04d06005040075a7 */ /* 0x000e64000800017f */
[----:B-1----:R-:W-:Y:S05]  /*10eb0*/  @!P0 BRA `(.L_x_79) ;  /* 0x0000001400c08947 */ /* 0x002fea0003800000 */
.L_x_107:
        /* <DEDUP_REMOVED lines=8> */
.L_x_80:
[----:B------:R-:W-:-:S04]  /*10f40*/  LOP3.LUT P0, RZ, R6, 0x1f, RZ, 0xc0, !PT ;  /* 0x0000001f06ff7812 */ /* 0x000fc8000780c0ff */
[----:B------:R-:W-:-:S13]  /*10f50*/  PLOP3.LUT P0, PT, P0, P2, PT, 0x2a, 0x0 ;  /* 0x000000000000781c */ /* 0x000fda0000704572 */
[----:B------:R-:W-:Y:S05]  /*10f60*/  @P0 BRA `(.L_x_81) ;  /* 0x0000000000040947 */ /* 0x000fea0003800000 */
[----:B------:R-:W-:Y:S01]  /*10f70*/  BPT.TRAP 0x1 ;  /* 0x000000040000795c */ /* 0x000fe20000300000 */
.L_x_81:
[----:B------:R-:W-:Y:S01]  /*10f80*/  R2UR UR48, R3 ;  /* 0x00000000033072ca */ /* 0x000fe200000e0000 */
[----:B------:R-:W-:Y:S01]  /*10f90*/  ULDC.64 UR8, c[0x0][0x198] ;  /* 0x0000660000087ab9 */ /* 0x000fe20000000a00 */
[----:B------:R-:W-:Y:S01]  /*10fa0*/  R2UR UR5, R8 ;  /* 0x00000000080572ca */ /* 0x000fe200000e0000 */
[----:B------:R-:W-:Y:S01]  /*10fb0*/  UIADD3 UR8, UP0, UR8, 0xf0, URZ ;  /* 0x000000f008087890 */ /* 0x000fe2000ff1e03f */
[----:B------:R-:W-:Y:S01]  /*10fc0*/  R2UR UR51, R7 ;  /* 0x00000000073372ca */ /* 0x000fe200000e0000 */
[----:B------:R-:W-:Y:S01]  /*10fd0*/  UMOV UR6, 0x0 ;  /* 0x0000000000067882 */ /* 0x000fe20000000000 */
[----:B------:R-:W-:Y:S01]  /*10fe0*/  R2UR UR49, R4 ;  /* 0x00000000043172ca */ /* 0x000fe200000e0000 */
[----:B------:R-:W-:Y:S01]  /*10ff0*/  UIADD3.X UR9, URZ, UR9, URZ, UP0, !UPT ;  /* 0x000000093f097290 */ /* 0x000fe200087fe43f */
[----:B------:R-:W-:Y:S01]  /*11000*/  UMOV UR7, 0x10000000 ;  /* 0x1000000000077882 */ /* 0x000fe20000000000 */
[----:B------:R-:W-:Y:S01]  /*11010*/  UMOV UR50, URZ ;  /* 0x0000003f00327c82 */ /* 0x000fe20008000000 */
[----:B------:R-:W-:Y:S01]  /*11020*/  UMOV UR52, UR60 ;  /* 0x0000003c00347c82 */ /* 0x000fe20008000000 */
[----:B------:R-:W-:Y:S01]  /*11030*/  UMOV UR53, UR61 ;  /* 0x0000003d00357c82 */ /* 0x000fe20008000000 */
[----:B------:R-:W-:Y:S01]  /*11040*/  UMOV UR42, 0x10 ;  /* 0x00000010002a7882 */ /* 0x000fe20000000000 */
[----:B------:R-:W-:-:S02]  /*11050*/  UMOV UR44, UR60 ;  /* 0x0000003c002c7c82 */ /* 0x000fc40008000000 */
[----:B------:R-:W-:Y:S02]  /*11060*/  UIMAD UR48, UR48, 0x3800, UR5 ;  /* 0x00003800303078a4 */ /* 0x000fe4000f8e0205 */
[----:B------:R-:W-:Y:S02]  /*11070*/  UIADD3 UR51, UR11, UR51, URZ ;  /* 0x000000330b337290 */ /* 0x000fe4000fffe03f */
[----:B------:R-:W-:Y:S02]  /*11080*/  UIADD3 UR49, UR49, 0x4d050, URZ ;  /* 0x0004d05031317890 */ /* 0x000fe4000fffe03f */
[----:B------:R-:W-:Y:S02]  /*11090*/  UIADD3 UR40, UR48, 0x800, URZ ;  /* 0x0000080030287890 */ /* 0x000fe4000fffe03f */
[----:B------:R-:W-:Y:S01]  /*110a0*/  UIADD3 UR56, UR48, 0x1000, URZ ;  /* 0x0000100030387890 */ /* 0x000fe2000fffe03f */
[----:B------:R-:W-:Y:S02]  /*110b0*/  UMOV UR45, UR61 ;  /* 0x0000003d002d7c82 */ /* 0x000fe40008000000 */
[----:B------:R-:W-:Y:S01]  /*110c0*/  UMOV UR41, UR49 ;  /* 0x0000003100297c82 */ /* 0x000fe20008000000 */
[----:B------:R-:W-:Y:S01]  /*110d0*/  UMOV UR43, UR51 ;  /* 0x00000033002b7c82 */ /* 0x000fe20008000000 */
[----:B------:R-:W-:Y:S01]  /*110e0*/  UMOV UR58, 0x20 ;  /* 0x00000020003a7882 */ /* 0x000fe20000000000 */
[----:B------:R-:W-:Y:S01]  /*110f0*/  UMOV UR57, UR49 ;  /* 0x0000003100397c82 */ /* 0x000fe20008000000 */
[----:B------:R-:W-:Y:S01]  /*11100*/  UMOV UR59, UR51 ;  /* 0x00000033003b7c82 */ /* 0x000fe20008000000 */
[----:B------:R-:W-:Y:S01]  /*11110*/  UTMALDG.4D [UR48], [UR8], desc[UR6] ;  /* 0x00000630080075b4 */ /* 0x000fe20008019000 */
[----:B------:R-:W-:-:S02]  /*11120*/  UIADD3 UR32, UR48, 0x1800, URZ ;  /* 0x0000180030207890 */ /* 0x000fc4000fffe03f */
[----:B------:R-:W-:Y:S02]  /*11130*/  UIADD3 UR24, UR48, 0x2000, URZ ;  /* 0x0000200030187890 */ /* 0x000fe4000fffe03f */
[----:B------:R-:W-:Y:S01]  /*11140*/  UIADD3 UR16, UR48, 0x2800, URZ ;  /* 0x0000280030107890 */ /* 0x000fe2000fffe03f */
[----:B------:R-:W-:Y:S01]  /*11150*/  UMOV UR34, 0x30 ;  /* 0x0000003000227882 */ /* 0x000fe20000000000 */
[----:B------:R-:W-:Y:S01]  /*11160*/  UTMALDG.4D [UR40], [UR8], desc[UR6] ;  /* 0x00000628080075b4 */ /* 0x000fe20008019000 */
        /* <DEDUP_REMOVED lines=16> */
[----:B------:R2:W-:Y:S01]  /*11270*/  UTMALDG.4D [UR24], [UR8], desc[UR6] ;  /* 0x00000618080075b4 */ /* 0x0005e20008019000 */
[----:B------:R2:W-:Y:S01]  /*11280*/  UTMALDG.4D [UR16], [UR8], desc[UR6] ;  /* 0x00000610080075b4 */ /* 0x0005e20008019000 */
[----:B-1----:R-:W-:Y:S01]  /*11290*/  UIADD3 UR56, UR48, 0x3000, URZ ;  /* 0x0000300030387890 */ /* 0x002fe2000fffe03f */
[----:B------:R-:W-:-:S08]  /*112a0*/  UMOV UR58, 0x60 ;  /* 0x00000060003a7882 */ /* 0x000fd00000000000 */
[----:B------:R2:W-:Y:S02]  /*112b0*/  UTMALDG.4D [UR56], [UR8], desc[UR6] ;  /* 0x00000638080075b4 */ /* 0x0005e40008019000 */
[----:B--2---:R-:W-:Y:S01]  /*112c0*/  NOP ;  /* 0x0000000000007918 */ /* 0x004fe20000000000 */
.L_x_78:
[----:B------:R-:W-:Y:S05]  /*112d0*/  BSYNC B0 ;  /* 0x0000000000007941 */ /* 0x000fea0003800000 */
.L_x_77:
[----:B------:R-:W-:Y:S01]  /*112e0*/  BSSY B0, `(.L_x_82) ;  /* 0x000004d000007945 */ /* 0x000fe20003800000 */
[----:B------:R-:W-:-:S03]  /*112f0*/  MOV R8, RZ ;  /* 0x000000ff00087202 */ /* 0x000fc60000000f00 */
        /* <DEDUP_REMOVED lines=9> */
.L_x_108:
        /* <DEDUP_REMOVED lines=8> */
.L_x_85:
[----:B------:R-:W-:-:S04]  /*11410*/  LOP3.LUT P0, RZ, R6, 0x1f, RZ, 0xc0, !PT ;  /* 0x0000001f06ff7812 */ /* 0x000fc8000780c0ff */
[----:B------:R-:W-:-:S13]  /*11420*/  PLOP3.LUT P0, PT, P0, P2, PT, 0x2a, 0x0 ;  /* 0x000000000000781c */ /* 0x000fda0000704572 */
[----:B------:R-:W-:Y:S05]  /*11430*/  @P0 BRA `(.L_x_86) ;  /* 0x0000000000040947 */ /* 0x000fea0003800000 */
[----:B------:R-:W-:Y:S01]  /*11440*/  BPT.TRAP 0x1 ;  /* 0x000000040000795c */ /* 0x000fe20000300000 */
.L_x_86:
[C---:B------:R-:W-:Y:S01]  /*11450*/  IMAD R5, R0.reuse, 0xe000, R5 ;  /* 0x0000e00000057824 */ /* 0x040fe200078e0205 */
[----:B------:R-:W-:Y:S01]  /*11460*/  R2UR UR49, R3 ;  /* 0x00000000033172ca */ /* 0x000fe200000e0000 */
[----:B------:R-:W-:Y:S01]  /*11470*/  ULDC.64 UR6, c[0x0][0x198] ;  /* 0x0000660000067ab9 */ /* 0x000fe20000000a00 */
[----:B------:R-:W-:Y:S01]  /*11480*/  UMOV UR51, URZ ;  /* 0x0000003f00337c82 */ /* 0x000fe20008000000 */
[----:B------:R-:W-:Y:S01]  /*11490*/  UIADD3 UR6, UP0, UR6, 0x2f0, URZ ;  /* 0x000002f006067890 */ /* 0x000fe2000ff1e03f */
[----:B------:R-:W-:Y:S01]  /*114a0*/  R2UR UR5, R5 ;  /* 0x00000000050572ca */ /* 0x000fe200000e0000 */
[----:B------:R-:W-:Y:S01]  /*114b0*/  UMOV UR8, 0x0 ;  /* 0x0000000000087882 */ /* 0x000fe20000000000 */
[----:B------:R-:W-:Y:S01]  /*114c0*/  UMOV UR9, 0x10000000 ;  /* 0x1000000000097882 */ /* 0x000fe20000000000 */
[----:B------:R-:W-:Y:S01]  /*114d0*/  UIADD3.X UR7, URZ, UR7, URZ, UP0, !UPT ;  /* 0x000000073f077290 */ /* 0x000fe200087fe43f */
[----:B------:R-:W-:Y:S01]  /*114e0*/  IADD3 R0, R0, 0x1, RZ ;  /* 0x0000000100007810 */ /* 0x000fe20007ffe0ff */
[----:B------:R-:W-:Y:S01]  /*114f0*/  UMOV UR50, URZ ;  /* 0x0000003f00327c82 */ /* 0x000fe20008000000 */
[----:B------:R-:W-:Y:S01]  /*11500*/  UMOV UR52, UR60 ;  /* 0x0000003c00347c82 */ /* 0x000fe20008000000 */
[----:B------:R-:W-:Y:S01]  /*11510*/  UMOV UR53, UR61 ;  /* 0x0000003d00357c82 */ /* 0x000fe20008000000 */
[----:B------:R-:W-:Y:S01]  /*11520*/  UMOV UR42, 0x10 ;  /* 0x00000010002a7882 */ /* 0x000fe20000000000 */
[----:B------:R-:W-:Y:S01]  /*11530*/  UIADD3 UR49, UR49, 0x4d000, URZ ;  /* 0x0004d00031317890 */ /* 0x000fe2000fffe03f */
[----:B------:R-:W-:Y:S01]  /*11540*/  MOV R8, 0x1 ;  /* 0x0000000100087802 */ /* 0x000fe20000000f00 */
[----:B------:R-:W-:Y:S01]  /*11550*/  UMOV UR44, UR60 ;  /* 0x0000003c002c7c82 */ /* 0x000fe20008000000 */
[----:B------:R-:W-:Y:S01]  /*11560*/  UMOV UR45, UR61 ;  /* 0x0000003d002d7c82 */ /* 0x000fe20008000000 */
[----:B------:R-:W-:-:S02]  /*11570*/  UIADD3 UR48, UR5, 0x7000, URZ ;  /* 0x0000700005307890 */ /* 0x000fc4000fffe03f */
[----:B------:R-:W-:Y:S02]  /*11580*/  UIADD3 UR40, UR5, 0x9000, URZ ;  /* 0x0000900005287890 */ /* 0x000fe4000fffe03f */
[----:B------:R-:W-:Y:S01]  /*11590*/  UIADD3 UR56, UR5, 0xb000, URZ ;  /* 0x0000b00005387890 */ /* 0x000fe2000fffe03f */
[----:B------:R-:W-:Y:S01]  /*115a0*/  UMOV UR43, UR51 ;  /* 0x00000033002b7c82 */ /* 0x000fe20008000000 */
[----:B------:R-:W-:Y:S01]  /*115b0*/  UMOV UR41, UR49 ;  /* 0x0000003100297c82 */ /* 0x000fe20008000000 */
[----:B------:R-:W-:Y:S01]  /*115c0*/  UMOV UR58, 0x20 ;  /* 0x00000020003a7882 */ /* 0x000fe20000000000 */
[----:B------:R-:W-:Y:S01]  /*115d0*/  UMOV UR59, UR51 ;  /* 0x00000033003b7c82 */ /* 0x000fe20008000000 */
[----:B------:R-:W-:Y:S01]  /*115e0*/  UMOV UR57, UR49 ;  /* 0x0000003100397c82 */ /* 0x000fe20008000000 */
[----:B------:R-:W-:Y:S01]  /*115f0*/  UTMALDG.4D [UR48], [UR6], desc[UR8] ;  /* 0x00000830060075b4 */ /* 0x000fe20008019000 */
[----:B------:R-:W-:Y:S02]  /*11600*/  UIADD3 UR32, UR5, 0xd000, URZ ;  /* 0x0000d00005207890 */ /* 0x000fe4000fffe03f */
[----:B------:R-:W-:-:S02]  /*11610*/  UIADD3 UR24, UR5, 0xf000, URZ ;  /* 0x0000f00005187890 */ /* 0x000fc4000fffe03f */
        /* <DEDUP_REMOVED lines=25> */
.L_x_83:
[----:B------:R-:W-:Y:S05]  /*117b0*/  BSYNC B0 ;  /* 0x0000000000007941 */ /* 0x000fea0003800000 */
.L_x_82:
[----:B------:R-:W-:-:S13]  /*117c0*/  ISETP.GE.AND P0, PT, R2, 0x101, PT ;  /* 0x000001010200780c */ /* 0x000fda0003f06270 */
[----:B------:R-:W-:Y:S05]  /*117d0*/  @!P0 EXIT ;  /* 0x000000000000894d */ /* 0x000fea0003800000 */
[----:B------:R-:W-:Y:S01]  /*117e0*/  IADD3 R2, R2, 0xff, RZ ;  /* 0x000000ff02027810 */ /* 0x000fe20007ffe0ff */
[----:B------:R-:W-:Y:S01]  /*117f0*/  BSSY B0, `(.L_x_87) ;  /* 0x00000a7000007945 */ /* 0x000fe20003800000 */
[----:B------:R-:W-:Y:S02]  /*11800*/  LOP3.LUT P0, RZ, R6, 0x1f, RZ, 0xc0, !PT ;  /* 0x0000001f06ff7812 */ /* 0x000fe4000780c0ff */
[----:B------:R-:W-:Y:S02]  /*11810*/  SHF.R.S32.HI R3, RZ, 0x1f, R2 ;  /* 0x0000001fff037819 */ /* 0x000fe40000011402 */
[----:B------:R-:W-:Y:S02]  /*11820*/  PLOP3.LUT P0, PT, P0, P2, PT, 0x2a, 0x0 ;  /* 0x000000000000781c */ /* 0x000fe40000704572 */
[----:B------:R-:W-:Y:S02]  /*11830*/  LEA.HI R3, R3, R2, RZ, 0x8 ;  /* 0x0000000203037211 */ /* 0x000fe400078f40ff */
[----:B------:R-:W-:-:S02]  /*11840*/  MOV R2, UR4 ;  /* 0x0000000400027c02 */ /* 0x000fc40008000f00 */
[----:B------:R-:W-:Y:S02]  /*11850*/  SHF.R.S32.HI R3, RZ, 0x8, R3 ;  /* 0x00000008ff037819 */ /* 0x000fe40000011403 */
[----:B------:R-:W-:Y:S02]  /*11860*/  LOP3.LUT R2, R2, 0x2, RZ, 0xfc, !PT ;  /* 0x0000000202027812 */ /* 0x000fe400078efcff */
[----:B------:R-:W-:Y:S02]  /*11870*/  SHF.L.U32 R4, R3, 0x1, RZ ;  /* 0x0000000103047819 */ /* 0x000fe400000006ff */
[----:B------:R-:W-:-:S07]  /*11880*/  MOV R3, 0x1 ;  /* 0x0000000100037802 */ /* 0x000fce0000000f00 */
.L_x_98:
[----:B------:R-:W-:Y:S04]  /*11890*/  BSSY B1, `(.L_x_88) ;  /* 0x000004b000017945 */ /* 0x000fe80003800000 */
[----:B------:R-:W-:Y:S05]  /*118a0*/  @!P3 BRA `(.L_x_89) ;  /* 0x000000040024b947 */ /* 0x000fea0003800000 */
[----:B------:R-:W1:Y:S01]  /*118b0*/  S2R R6, SR_CgaCtaId ;  /* 0x0000000000067919 */ /* 0x000e620000008800 */
[----:B------:R-:W-:-:S04]  /*118c0*/  MOV R5, 0x400 ;  /* 0x0000040000057802 */ /* 0x000fc80000000f00 */
[----:B-1----:R-:W-:Y:S02]  /*118d0*/  LEA R7, R6, R5, 0x18 ;  /* 0x0000000506077211 */ /* 0x002fe400078ec0ff */
[----:B------:R-:W-:Y:S02]  /*118e0*/  SHF.L.U32 R5, R3, 0x1f, RZ ;  /* 0x0000001f03057819 */ /* 0x000fe400000006ff */
[----:B------:R-:W-:-:S04]  /*118f0*/  LEA R6, R0, R7, 0x3 ;  /* 0x0000000700067211 */ /* 0x000fc800078e18ff */
[----:B------:R-:W1:Y:S02]  /*11900*/  SYNCS.PHASECHK.TRANS64.TRYWAIT P4, [R6+URZ+0x4d028], R5 ;  /* 0x04d02805060075a7 */ /* 0x000e64000808017f */
[----:B-1----:R-:W-:Y:S05]  /*11910*/  @!P4 BRA `(.L_x_90) ;  /* 0x0000000c0050c947 */ /* 0x002fea0003800000 */
.L_x_109:
[----:B-1----:R-:W-:-:S04]  /*11920*/  @P2 MOV R5, 0xe000 ;  /* 0x0000e00000052802 */ /* 0x002fc80000000f00 */
[----:B------:R1:W-:Y:S02]  /*11930*/  @P2 SYNCS.ARRIVE.TRANS64 RZ, [R6+URZ+0x4d000], R5 ;  /* 0x04d0000506ff29a7 */ /* 0x0003e4000800003f */
[----:B-1----:R-:W-:-:S04]  /*11940*/  PRMT R5, R2, 0x9910, RZ ;  /* 0x0000991002057816 */ /* 0x002fc800000000ff */
[----:B------:R-:W-:-:S13]  /*11950*/  ISETP.NE.AND P4, PT, R5, 0x2, PT ;  /* 0x000000020500780c */ /* 0x000fda0003f85270 */
[----:B------:R-:W-:Y:S05]  /*11960*/  @P4 BRA `(.L_x_91) ;  /* 0x0000000000044947 */ /* 0x000fea0003800000 */
[----:B------:R-:W-:Y:S01]  /*11970*/  BPT.TRAP 0x1 ;  /* 0x000000040000795c */ /* 0x000fe20000300000 */
.L_x_91:
[----:B------:R-:W-:Y:S05]  /*11980*/  @P0 BRA `(.L_x_92) ;  /* 0x0000000000040947 */ /* 0x000fea0003800000 */
[----:B------:R-:W-:Y:S01]  /*11990*/  BPT.TRAP 0x1 ;  /* 0x000000040000795c */ /* 0x000fe20000300000 */
.L_x_92:
[----:B------:R-:W-:Y:S01]  /*119a0*/  IMAD R7, R0, 0xe000, R7 ;  /* 0x0000e00000077824 */ /* 0x000fe200078e0207 */
[----:B------:R-:W-:Y:S01]  /*119b0*/  R2UR UR57, R6 ;  /* 0x00000000063972ca */ /* 0x000fe200000e0000 */
[----:B------:R-:W-:Y:S01]  /*119c0*/  ULDC.64 UR6, c[0x0][0x198] ;  /* 0x0000660000067ab9 */ /* 0x000fe20000000a00 */
[----:B------:R-:W-:Y:S01]  /*119d0*/  R2UR UR59, R8 ;  /* 0x00000000083b72ca */ /* 0x000fe200000e0000 */
[----:B------:R-:W-:Y:S01]  /*119e0*/  UIADD3 UR6, UP0, UR6, 0x1f0, URZ ;  /* 0x000001f006067890 */ /* 0x000fe2000ff1e03f */
[----:B------:R-:W-:Y:S01]  /*119f0*/  R2UR UR5, R7 ;  /* 0x00000000070572ca */ /* 0x000fe200000e0000 */
[----:B------:R-:W-:Y:S01]  /*11a00*/  UMOV UR8, 0x0 ;  /* 0x0000000000087882 */ /* 0x000fe20000000000 */
[----:B------:R-:W-:Y:S01]  /*11a10*/  UMOV UR9, 0x10000000 ;  /* 0x1000000000097882 */ /* 0x000fe20000000000 */
[----:B------:R-:W-:Y:S01]  /*11a20*/  UIADD3.X UR7, URZ, UR7, URZ, UP0, !UPT ;  /* 0x000000073f077290 */ /* 0x000fe200087fe43f */
[----:B------:R-:W-:Y:S01]  /*11a30*/  IADD3 R5, R0, 0x1, RZ ;  /* 0x0000000100057810 */ /* 0x000fe20007ffe0ff */
[----:B------:R-:W-:Y:S01]  /*11a40*/  UMOV UR58, URZ ;  /* 0x0000003f003a7c82 */ /* 0x000fe20008000000 */
[----:B------:R-:W-:Y:S01]  /*11a50*/  UMOV UR50, 0x10 ;  /* 0x0000001000327882 */ /* 0x000fe20000000000 */
[----:B------:R-:W-:Y:S01]  /*11a60*/  UMOV UR52, UR60 ;  /* 0x0000003c00347c82 */ /* 0x000fe20008000000 */
[----:B------:R-:W-:Y:S01]  /*11a70*/  UMOV UR53, UR61 ;  /* 0x0000003d00357c82 */ /* 0x000fe20008000000 */
[----:B------:R-:W-:Y:S01]  /*11a80*/  UIADD3 UR57, UR57, 0x4d000, URZ ;  /* 0x0004d00039397890 */ /* 0x000fe2000fffe03f */
[----:B------:R-:W-:Y:S01]  /*11a90*/  ISETP.NE.AND P4, PT, R5, 0x5, PT ;  /* 0x000000050500780c */ /* 0x000fe20003f85270 */
[----:B------:R-:W-:-:S02]  /*11aa0*/  USHF.L.U32 UR59, UR59, 0x8, URZ ;  /* 0x000000083b3b7899 */ /* 0x000fc4000800063f */
[----:B------:R-:W-:Y:S01]  /*11ab0*/  UIADD3 UR56, UR5, 0x7000, URZ ;  /* 0x0000700005387890 */ /* 0x000fe2000fffe03f */
[----:B------:R-:W-:Y:S01]  /*11ac0*/  SEL R0, RZ, 0x1, P4 ;  /* 0x00000001ff007807 */ /* 0x000fe20002000000 */
[----:B------:R-:W-:Y:S02]  /*11ad0*/  UIADD3 UR48, UR5, 0x9000, URZ ;  /* 0x0000900005307890 */ /* 0x000fe4000fffe03f */
[----:B------:R-:W-:Y:S01]  /*11ae0*/  UIADD3 UR16, UR5, 0xb000, URZ ;  /* 0x0000b00005107890 */ /* 0x000fe2000fffe03f */
[----:B------:R-:W-:Y:S01]  /*11af0*/  LOP3.LUT R3, R3, R0, RZ, 0x3c, !PT ;  /* 0x0000000003037212 */ /* 0x000fe200078e3cff */
[----:B------:R-:W-:Y:S01]  /*11b00*/  UMOV UR49, UR57 ;  /* 0x0000003900317c82 */ /* 0x000fe20008000000 */
[----:B------:R-:W-:Y:S01]  /*11b10*/  UMOV UR51, UR59 ;  /* 0x0000003b00337c82 */ /* 0x000fe20008000000 */
[----:B------:R-:W-:Y:S01]  /*11b20*/  UMOV UR18, 0x20 ;  /* 0x0000002000127882 */ /* 0x000fe20000000000 */
[----:B------:R-:W-:Y:S01]  /*11b30*/  UMOV UR20, UR60 ;  /* 0x0000003c00147c82 */ /* 0x000fe20008000000 */
[----:B------:R-:W-:Y:S01]  /*11b40*/  UMOV UR21, UR61 ;  /* 0x0000003d00157c82 */ /* 0x000fe20008000000 */
[----:B------:R-:W-:Y:S01]  /*11b50*/  UMOV UR17, UR57 ;  /* 0x0000003900117c82 */ /* 0x000fe20008000000 */
[----:B------:R-:W-:Y:S01]  /*11b60*/  UMOV UR19, UR59 ;  /* 0x0000003b00137c82 */ /* 0x000fe20008000000 */
[----:B------:R-:W-:Y:S01]  /*11b70*/  UTMALDG.4D [UR56], [UR6], desc[UR8] ;  /* 0x00000838060075b4 */ /* 0x000fe20008019000 */
[----:B------:R-:W-:Y:S01]  /*11b80*/  UIADD3 UR40, UR5, 0xd000, URZ ;  /* 0x0000d00005287890 */ /* 0x000fe2000fffe03f */
[----:B------:R-:W-:Y:S01]  /*11b90*/  SEL R0, R5, RZ, P4 ;  /* 0x000000ff05007207 */ /* 0x000fe20002000000 */
        /* <DEDUP_REMOVED lines=26> */
.L_x_89:
[----:B------:R-:W-:Y:S05]  /*11d40*/  BSYNC B1 ;  /* 0x0000000000017941 */ /* 0x000fea0003800000 */
.L_x_88:
[----:B------:R-:W-:Y:S01]  /*11d50*/  ISETP.LT.OR P4, PT, R4, 0x4, !P3 ;  /* 0x000000040400780c */ /* 0x000fe20005f81670 */
[----:B------:R-:W-:-:S12]  /*11d60*/  BSSY B1, `(.L_x_93) ;  /* 0x000004c000017945 */ /* 0x000fd80003800000 */
[----:B------:R-:W-:Y:S05]  /*11d70*/  @P4 BRA `(.L_x_94) ;  /* 0x0000000400284947 */ /* 0x000fea0003800000 */
[----:B------:R-:W1:Y:S01]  /*11d80*/  S2R R6, SR_CgaCtaId ;  /* 0x0000000000067919 */ /* 0x000e620000008800 */
[----:B------:R-:W-:Y:S02]  /*11d90*/  MOV R5, 0x400 ;  /* 0x0000040000057802 */ /* 0x000fe40000000f00 */
[----:B------:R-:W-:Y:S02]  /*11da0*/  SHF.L.U32 R7, R3, 0x1f, RZ ;  /* 0x0000001f03077819 */ /* 0x000fe400000006ff */
[----:B-1----:R-:W-:-:S04]  /*11db0*/  LEA R5, R6, R5, 0x18 ;  /* 0x0000000506057211 */ /* 0x002fc800078ec0ff */
[----:B------:R-:W-:-:S04]  /*11dc0*/  LEA R6, R0, R5, 0x3 ;  /* 0x0000000500067211 */ /* 0x000fc800078e18ff */
[----:B------:R-:W1:Y:S02]  /*11dd0*/  SYNCS.PHASECHK.TRANS64.TRYWAIT P4, [R6+URZ+0x4d028], R7 ;  /* 0x04d02807060075a7 */ /* 0x000e64000808017f */
[----:B-1----:R-:W-:Y:S05]  /*11de0*/  @!P4 BRA `(.L_x_95) ;  /* 0x000000080030c947 */ /* 0x002fea0003800000 */
.L_x_110:
[----:B-1----:R-:W-:-:S04]  /*11df0*/  @P1 MOV R7, 0xe000 ;  /* 0x0000e00000071802 */ /* 0x002fc80000000f00 */
[----:B------:R1:W-:Y:S02]  /*11e00*/  @P1 SYNCS.ARRIVE.TRANS64 RZ, [R6+URZ+0x4d000], R7 ;  /* 0x04d0000706ff19a7 */ /* 0x0003e4000800003f */
[----:B-1----:R-:W-:-:S04]  /*11e10*/  PRMT R7, R2, 0x9910, RZ ;  /* 0x0000991002077816 */ /* 0x002fc800000000ff */
[----:B------:R-:W-:-:S13]  /*11e20*/  ISETP.NE.AND P4, PT, R7, 0x2, PT ;  /* 0x000000020700780c */ /* 0x000fda0003f85270 */
[----:B------:R-:W-:Y:S05]  /*11e30*/  @P4 BRA `(.L_x_96) ;  /* 0x0000000000044947 */ /* 0x000fea0003800000 */
[----:B------:R-:W-:Y:S01]  /*11e40*/  BPT.TRAP 0x1 ;  /* 0x000000040000795c */ /* 0x000fe20000300000 */
.L_x_96:
[----:B------:R-:W-:Y:S05]  /*11e50*/  @P0 BRA `(.L_x_97) ;  /* 0x0000000000040947 */ /* 0x000fea0003800000 */
[----:B------:R-:W-:Y:S01]  /*11e60*/  BPT.TRAP 0x1 ;  /* 0x000000040000795c */ /* 0x000fe20000300000 */
.L_x_97:
        /* <DEDUP_REMOVED lines=16> */
[----:B------:R-:W-:Y:S01]  /*11f70*/  USHF.L.U32 UR59, UR59, 0x8, URZ ;  /* 0x000000083b3b7899 */ /* 0x000fe2000800063f */
[----:B------:R-:W-:Y:S01]  /*11f80*/  IADD3 R8, R8, 0x1, RZ ;  /* 0x0000000108087810 */ /* 0x000fe20007ffe0ff */
[----:B------:R-:W-:Y:S01]  /*11f90*/  UIADD3 UR56, UR5, 0x7000, URZ ;  /* 0x0000700005387890 */ /* 0x000fe2000fffe03f */
[----:B------:R-:W-:Y:S01]  /*11fa0*/  SEL R6, RZ, 0x1, P4 ;  /* 0x00000001ff067807 */ /* 0x000fe20002000000 */
[----:B------:R-:W-:Y:S01]  /*11fb0*/  UIADD3 UR48, UR5, 0x9000, URZ ;  /* 0x0000900005307890 */ /* 0x000fe2000fffe03f */
[----:B------:R-:W-:Y:S01]  /*11fc0*/  SEL R0, R0, RZ, P4 ;  /* 0x000000ff00007207 */ /* 0x000fe20002000000 */
        /* <DEDUP_REMOVED lines=37> */
.L_x_94:
[----:B------:R-:W-:Y:S05]  /*12220*/  BSYNC B1 ;  /* 0x0000000000017941 */ /* 0x000fea0003800000 */
.L_x_93:
[C---:B------:R-:W-:Y:S02]  /*12230*/  ISETP.GT.AND P4, PT, R4.reuse, 0x4, PT ;  /* 0x000000040400780c */ /* 0x040fe40003f84270 */
[----:B------:R-:W-:-:S11]  /*12240*/  IADD3 R4, R4, -0x2, RZ ;  /* 0xfffffffe04047810 */ /* 0x000fd60007ffe0ff */
[----:B------:R-:W-:Y:S05]  /*12250*/  @P4 BRA `(.L_x_98) ;  /* 0xfffffff4008c4947 */ /* 0x000fea000383ffff */
[----:B------:R-:W-:Y:S05]  /*12260*/  BSYNC B0 ;  /* 0x0000000000007941 */ /* 0x000fea0003800000 */
.L_x_87:
[----:B------:R-:W-:Y:S05]  /*12270*/  EXIT ;  /* 0x000000000000794d */ /* 0x000fea0003800000 */
.L_x_15:
[----:B--2---:R-:W-:-:S04]  /*12280*/  MOV R3, UR7 ;  /* 0x0000000700037c02 */ /* 0x004fc80008000f00 */
[----:B------:R2:W3:Y:S03]  /*12290*/  SYNCS.PHASECHK.TRANS64.TRYWAIT P1, [R3+URZ+0x4d050], R0 ;  /* 0x04d05000030075a7 */ /* 0x0004e6000802017f */
[----:B---3--:R-:W-:Y:S05]  /*122a0*/  @!P1 NANOSLEEP.SYNCS 0x989680 ;  /* 0x009896800000995d */ /* 0x008fea0003900000 */
[----:B------:R-:W3:Y:S02]  /*122b0*/  @!P1 SYNCS.PHASECHK.TRANS64 P1, [R3+URZ+0x4d050], R0 ;  /* 0x04d05000030095a7 */ /* 0x000ee4000802007f */
[----:B---3--:R-:W-:Y:S05]  /*122c0*/  @!P1 BRA `(.L_x_15) ;  /* 0xfffffffc00ec9947 */ /* 0x008fea000383ffff */
[----:B------:R-:W-:Y:S05]  /*122d0*/  BRA `(.L_x_99) ;  /* 0xfffffee800a47947 */ /* 0x000fea000383ffff */
.L_x_17:
[----:B--2---:R-:W-:-:S04]  /*122e0*/  MOV R0, UR36 ;  /* 0x0000002400007c02 */ /* 0x004fc80008000f00 */
[----:B------:R2:W3:Y:S03]  /*122f0*/  SYNCS.PHASECHK.TRANS64.TRYWAIT P1, [R0+URZ+0x4d000], R3 ;  /* 0x04d00003000075a7 */ /* 0x0004e6000802017f */
[----:B---3--:R-:W-:Y:S05]  /*12300*/  @!P1 NANOSLEEP.SYNCS 0x989680 ;  /* 0x009896800000995d */ /* 0x008fea0003900000 */
[----:B------:R-:W3:Y:S02]  /*12310*/  @!P1 SYNCS.PHASECHK.TRANS64 P1, [R0+URZ+0x4d000], R3 ;  /* 0x04d00003000095a7 */ /* 0x000ee4000802007f */
[----:B---3--:R-:W-:Y:S05]  /*12320*/  @!P1 BRA `(.L_x_17) ;  /* 0xfffffffc00ec9947 */ /* 0x008fea000383ffff */
[----:B------:R-:W-:Y:S05]  /*12330*/  BRA `(.L_x_100) ;  /* 0xfffffee800a87947 */ /* 0x000fea000383ffff */
.L_x_18:
[----:B--2---:R-:W-:-:S04]  /*12340*/  MOV R5, UR10 ;  /* 0x0000000a00057c02 */ /* 0x004fc80008000f00 */
[----:B------:R2:W3:Y:S03]  /*12350*/  SYNCS.PHASECHK.TRANS64.TRYWAIT P1, [R5+URZ], R0 ;  /* 0x00000000050075a7 */ /* 0x0004e6000802017f */
[----:B---3--:R-:W-:Y:S05]  /*12360*/  @!P1 NANOSLEEP.SYNCS 0x989680 ;  /* 0x009896800000995d */ /* 0x008fea0003900000 */
[----:B------:R-:W3:Y:S02]  /*12370*/  @!P1 SYNCS.PHASECHK.TRANS64 P1, [R5+URZ], R0 ;  /* 0x00000000050095a7 */ /* 0x000ee4000802007f */
[----:B---3--:R-:W-:Y:S05]  /*12380*/  @!P1 BRA `(.L_x_18) ;  /* 0xfffffffc00ec9947 */ /* 0x008fea000383ffff */
[----:B------:R-:W-:Y:S05]  /*12390*/  BRA `(.L_x_101) ;  /* 0xfffffee800ac7947 */ /* 0x000fea000383ffff */
.L_x_20:
[----:B-1----:R-:W-:-:S04]  /*123a0*/  MOV R4, UR36 ;  /* 0x0000002400047c02 */ /* 0x002fc80008000f00 */
[----:B------:R1:W2:Y:S03]  /*123b0*/  SYNCS.PHASECHK.TRANS64.TRYWAIT P1, [R4+URZ+0x4d008], R3 ;  /* 0x04d00803040075a7 */ /* 0x0002a6000802017f */
[----:B--2---:R-:W-:Y:S05]  /*123c0*/  @!P1 NANOSLEEP.SYNCS 0x989680 ;  /* 0x009896800000995d */ /* 0x004fea0003900000 */
[----:B------:R-:W2:Y:S02]  /*123d0*/  @!P1 SYNCS.PHASECHK.TRANS64 P1, [R4+URZ+0x4d008], R3 ;  /* 0x04d00803040095a7 */ /* 0x000ea4000802007f */
[----:B--2---:R-:W-:Y:S05]  /*123e0*/  @!P1 BRA `(.L_x_20) ;  /* 0xfffffffc00ec9947 */ /* 0x004fea000383ffff */
[----:B------:R-:W-:Y:S05]  /*123f0*/  BRA `(.L_x_102) ;  /* 0xffffff3000d47947 */ /* 0x000fea000383ffff */
.L_x_25:
[----:B-1----:R-:W-:-:S04]  /*12400*/  MOV R7, UR10 ;  /* 0x0000000a00077c02 */ /* 0x002fc80008000f00 */
[----:B------:R1:W2:Y:S03]  /*12410*/  SYNCS.PHASECHK.TRANS64.TRYWAIT P2, [R7+URZ+0x4d000], R0 ;  /* 0x04d00000070075a7 */ /* 0x0002a6000804017f */
[----:B--2---:R-:W-:Y:S05]  /*12420*/  @!P2 NANOSLEEP.SYNCS 0x989680 ;  /* 0x009896800000a95d */ /* 0x004fea0003900000 */
[----:B------:R-:W2:Y:S02]  /*12430*/  @!P2 SYNCS.PHASECHK.TRANS64 P2, [R7+URZ+0x4d000], R0 ;  /* 0x04d000000700a5a7 */ /* 0x000ea4000804007f */
[----:B--2---:R-:W-:Y:S05]  /*12440*/  @!P2 BRA `(.L_x_25) ;  /* 0xfffffffc00eca947 */ /* 0x004fea000383ffff */
[----:B------:R-:W-:Y:S05]  /*12450*/  BRA `(.L_x_103) ;  /* 0xffffff5400f47947 */ /* 0x000fea000383ffff */
.L_x_29:
[----:B-1----:R-:W-:-:S04]  /*12460*/  MOV R8, UR10 ;  /* 0x0000000a00087c02 */ /* 0x002fc80008000f00 */
[----:B------:R1:W2:Y:S03]  /*12470*/  SYNCS.PHASECHK.TRANS64.TRYWAIT P2, [R8+URZ+0x4d000], R11 ;  /* 0x04d0000b080075a7 */ /* 0x0002a6000804017f */
[----:B--2---:R-:W-:Y:S05]  /*12480*/  @!P2 NANOSLEEP.SYNCS 0x989680 ;  /* 0x009896800000a95d */ /* 0x004fea0003900000 */
[----:B------:R-:W2:Y:S02]  /*12490*/  @!P2 SYNCS.PHASECHK.TRANS64 P2, [R8+URZ+0x4d000], R11 ;  /* 0x04d0000b0800a5a7 */ /* 0x000ea4000804007f */
[----:B--2---:R-:W-:Y:S05]  /*124a0*/  @!P2 BRA `(.L_x_29) ;  /* 0xfffffffc00eca947 */ /* 0x004fea000383ffff */
[----:B------:R-:W-:Y:S05]  /*124b0*/  BRA `(.L_x_28) ;  /* 0xffffff9800fc7947 */ /* 0x000fea000383ffff */
.L_x_45:
[----:B-1----:R-:W-:-:S04]  /*124c0*/  MOV R3, UR4 ;  /* 0x0000000400037c02 */ /* 0x002fc80008000f00 */
[----:B------:R1:W2:Y:S03]  /*124d0*/  SYNCS.PHASECHK.TRANS64.TRYWAIT P0, [R3+URZ+0x4d098], R0 ;  /* 0x04d09800030075a7 */ /* 0x0002a6000800017f */
[----:B--2---:R-:W-:Y:S05]  /*124e0*/  @!P0 NANOSLEEP.SYNCS 0x989680 ;  /* 0x009896800000895d */ /* 0x004fea0003900000 */
[----:B------:R-:W2:Y:S02]  /*124f0*/  @!P0 SYNCS.PHASECHK.TRANS64 P0, [R3+URZ+0x4d098], R0 ;  /* 0x04d09800030085a7 */ /* 0x000ea4000800007f */
[----:B--2---:R-:W-:Y:S05]  /*12500*/  @!P0 BRA `(.L_x_45) ;  /* 0xfffffffc00ec8947 */ /* 0x004fea000383ffff */
[----:B------:R-:W-:Y:S05]  /*12510*/  BRA `(.L_x_104) ;  /* 0xffffffc800147947 */ /* 0x000fea000383ffff */
.L_x_69:
[----:B--2---:R2:W4:Y:S02]  /*12520*/  SYNCS.PHASECHK.TRANS64.TRYWAIT P0, [R3+URZ+0x4d060], R2 ;  /* 0x04d06002030075a7 */ /* 0x004524000800017f */
[----:B----4-:R-:W-:Y:S05]  /*12530*/  @!P0 NANOSLEEP.SYNCS 0x989680 ;  /* 0x009896800000895d */ /* 0x010fea0003900000 */
[----:B------:R-:W4:Y:S02]  /*12540*/  @!P0 SYNCS.PHASECHK.TRANS64 P0, [R3+URZ+0x4d060], R2 ;  /* 0x04d06002030085a7 */ /* 0x000f24000800007f */
[----:B----4-:R-:W-:Y:S05]  /*12550*/  @!P0 BRA `(.L_x_69) ;  /* 0xfffffffc00f08947 */ /* 0x010fea000383ffff */
[----:B------:R-:W-:Y:S05]  /*12560*/  BRA `(.L_x_105) ;  /* 0xffffffe000047947 */ /* 0x000fea000383ffff */
.L_x_74:
[----:B-1----:R1:W2:Y:S02]  /*12570*/  SYNCS.PHASECHK.TRANS64.TRYWAIT P0, [R5+URZ+0x4d028], R0 ;  /* 0x04d02800050075a7 */ /* 0x0022a4000800017f */
[----:B--2---:R-:W-:Y:S05]  /*12580*/  @!P0 NANOSLEEP.SYNCS 0x989680 ;  /* 0x009896800000895d */ /* 0x004fea0003900000 */
[----:B------:R-:W2:Y:S02]  /*12590*/  @!P0 SYNCS.PHASECHK.TRANS64 P0, [R5+URZ+0x4d028], R0 ;  /* 0x04d02800050085a7 */ /* 0x000ea4000800007f */
[----:B--2---:R-:W-:Y:S05]  /*125a0*/  @!P0 BRA `(.L_x_74) ;  /* 0xfffffffc00f08947 */ /* 0x004fea000383ffff */
[----:B------:R-:W-:Y:S05]  /*125b0*/  BRA `(.L_x_106) ;  /* 0xffffffe400187947 */ /* 0x000fea000383ffff */
.L_x_79:
[----:B-1----:R1:W2:Y:S02]  /*125c0*/  SYNCS.PHASECHK.TRANS64.TRYWAIT P0, [R4+URZ+0x4d060], R5 ;  /* 0x04d06005040075a7 */ /* 0x0022a4000800017f */
[----:B--2---:R-:W-:Y:S05]  /*125d0*/  @!P0 NANOSLEEP.SYNCS 0x989680 ;  /* 0x009896800000895d */ /* 0x004fea0003900000 */
[----:B------:R-:W2:Y:S02]  /*125e0*/  @!P0 SYNCS.PHASECHK.TRANS64 P0, [R4+URZ+0x4d060], R5 ;  /* 0x04d06005040085a7 */ /* 0x000ea4000800007f */
[----:B--2---:R-:W-:Y:S05]  /*125f0*/  @!P0 BRA `(.L_x_79) ;  /* 0xfffffffc00f08947 */ /* 0x004fea000383ffff */
[----:B------:R-:W-:Y:S05]  /*12600*/  BRA `(.L_x_107) ;  /* 0xffffffe8002c7947 */ /* 0x000fea000383ffff */
.L_x_84:
[----:B-1----:R1:W2:Y:S02]  /*12610*/  SYNCS.PHASECHK.TRANS64.TRYWAIT P0, [R3+URZ+0x4d028], R4 ;  /* 0x04d02804030075a7 */ /* 0x0022a4000800017f */
[----:B--2---:R-:W-:Y:S05]  /*12620*/  @!P0 NANOSLEEP.SYNCS 0x989680 ;  /* 0x009896800000895d */ /* 0x004fea0003900000 */
[----:B------:R-:W2:Y:S02]  /*12630*/  @!P0 SYNCS.PHASECHK.TRANS64 P0, [R3+URZ+0x4d028], R4 ;  /* 0x04d02804030085a7 */ /* 0x000ea4000800007f */
[----:B--2---:R-:W-:Y:S05]  /*12640*/  @!P0 BRA `(.L_x_84) ;  /* 0xfffffffc00f08947 */ /* 0x004fea000383ffff */
[----:B------:R-:W-:Y:S05]  /*12650*/  BRA `(.L_x_108) ;  /* 0xffffffec004c7947 */ /* 0x000fea000383ffff */
.L_x_90:
[----:B-1----:R1:W2:Y:S02]  /*12660*/  SYNCS.PHASECHK.TRANS64.TRYWAIT P4, [R6+URZ+0x4d028], R5 ;  /* 0x04d02805060075a7 */ /* 0x0022a4000808017f */
[----:B--2---:R-:W-:Y:S05]  /*12670*/  @!P4 NANOSLEEP.SYNCS 0x989680 ;  /* 0x009896800000c95d */ /* 0x004fea0003900000 */
[----:B------:R-:W2:Y:S02]  /*12680*/  @!P4 SYNCS.PHASECHK.TRANS64 P4, [R6+URZ+0x4d028], R5 ;  /* 0x04d028050600c5a7 */ /* 0x000ea4000808007f */
[----:B--2---:R-:W-:Y:S05]  /*12690*/  @!P4 BRA `(.L_x_90) ;  /* 0xfffffffc00f0c947 */ /* 0x004fea000383ffff */
[----:B------:R-:W-:Y:S05]  /*126a0*/  BRA `(.L_x_109) ;  /* 0xfffffff0009c7947 */ /* 0x000fea000383ffff */
.L_x_95:
[----:B-1----:R1:W2:Y:S02]  /*126b0*/  SYNCS.PHASECHK.TRANS64.TRYWAIT P4, [R6+URZ+0x4d028], R7 ;  /* 0x04d02807060075a7 */ /* 0x0022a4000808017f */
[----:B--2---:R-:W-:Y:S05]  /*126c0*/  @!P4 NANOSLEEP.SYNCS 0x989680 ;  /* 0x009896800000c95d */ /* 0x004fea0003900000 */
[----:B------:R-:W2:Y:S02]  /*126d0*/  @!P4 SYNCS.PHASECHK.TRANS64 P4, [R6+URZ+0x4d028], R7 ;  /* 0x04d028070600c5a7 */ /* 0x000ea4000808007f */
[----:B--2---:R-:W-:Y:S05]  /*126e0*/  @!P4 BRA `(.L_x_95) ;  /* 0xfffffffc00f0c947 */ /* 0x004fea000383ffff */
[----:B------:R-:W-:Y:S05]  /*126f0*/  BRA `(.L_x_110) ;  /* 0xfffffff400bc7947 */ /* 0x000fea000383ffff */
        .weak           $__internal_0_$__cuda_sm20_rcp_rn_f32_slowpath
        .type           $__internal_0_$__cuda_sm20_rcp_rn_f32_slowpath,@function
        .size           $__internal_0_$__cuda_sm20_rcp_rn_f32_slowpath,(.L_x_116 - $__internal_0_$__cuda_sm20_rcp_rn_f32_slowpath)
$__internal_0_$__cuda_sm20_rcp_rn_f32_slowpath:
[----:B------:R-:W-:Y:S01]  /*12700*/  SHF.L.U32 R3, R4, 0x1, RZ ;  /* 0x0000000104037819 */ /* 0x000fe200000006ff */
[----:B------:R-:W-:Y:S03]  /*12710*/  BSSY B2, `(.L_x_111) ;  /* 0x0000030000027945 */ /* 0x000fe60003800000 */
[----:B------:R-:W-:-:S04]  /*12720*/  SHF.R.U32.HI R18, RZ, 0x18, R3 ;  /* 0x00000018ff127819 */ /* 0x000fc80000011603 */
[----:B------:R-:W-:-:S13]  /*12730*/  ISETP.NE.U32.AND P0, PT, R18, RZ, PT ;  /* 0x000000ff1200720c */ /* 0x000fda0003f05070 */
[----:B------:R-:W-:Y:S05]  /*12740*/  @P0 BRA `(.L_x_112) ;  /* 0x0000000000280947 */ /* 0x000fea0003800000 */
[----:B------:R-:W-:-:S04]  /*12750*/  SHF.L.U32 R3, R4, 0x1, RZ ;  /* 0x0000000104037819 */ /* 0x000fc800000006ff */
[----:B------:R-:W-:-:S13]  /*12760*/  ISETP.NE.AND P0, PT, R3, RZ, PT ;  /* 0x000000ff0300720c */ /* 0x000fda0003f05270 */
[----:B------:R-:W-:Y:S01]  /*12770*/  @P0 FFMA R10, R4, 1.84467440737095516160e+19, RZ ;  /* 0x5f800000040a0823 */ /* 0x000fe200000000ff */
[----:B------:R-:W-:Y:S08]  /*12780*/  @!P0 MUFU.RCP R5, R4 ;  /* 0x0000000400058308 */ /* 0x000ff00000001000 */
[----:B------:R-:W1:Y:S02]  /*12790*/  @P0 MUFU.RCP R3, R10 ;  /* 0x0000000a00030308 */ /* 0x000e640000001000 */
[----:B-1----:R-:W-:-:S04]  /*127a0*/  @P0 FFMA R12, R10, R3, -1 ;  /* 0xbf8000000a0c0423 */ /* 0x002fc80000000003 */
[----:B------:R-:W-:-:S04]  /*127b0*/  @P0 FADD.FTZ R12, -R12, -RZ ;  /* 0x800000ff0c0c0221 */ /* 0x000fc80000010100 */
[----:B------:R-:W-:-:S04]  /*127c0*/  @P0 FFMA R3, R3, R12, R3 ;  /* 0x0000000c03030223 */ /* 0x000fc80000000003 */
[----:B------:R-:W-:Y:S01]  /*127d0*/  @P0 FFMA R5, R3, 1.84467440737095516160e+19, RZ ;  /* 0x5f80000003050823 */ /* 0x000fe200000000ff */
[----:B------:R-:W-:Y:S06]  /*127e0*/  BRA `(.L_x_113) ;  /* 0x0000000000887947 */ /* 0x000fec0003800000 */
.L_x_112:
[----:B------:R-:W-:-:S04]  /*127f0*/  IADD3 R19, R18, -0xfd, RZ ;  /* 0xffffff0312137810 */ /* 0x000fc80007ffe0ff */
[----:B------:R-:W-:-:S13]  /*12800*/  ISETP.GT.U32.AND P0, PT, R19, 0x1, PT ;  /* 0x000000011300780c */ /* 0x000fda0003f04070 */
[----:B------:R-:W-:Y:S05]  /*12810*/  @P0 BRA `(.L_x_114) ;  /* 0x0000000000780947 */ /* 0x000fea0003800000 */
[----:B------:R-:W-:Y:S02]  /*12820*/  LOP3.LUT R3, R4, 0x7fffff, RZ, 0xc0, !PT ;  /* 0x007fffff04037812 */ /* 0x000fe400078ec0ff */
[----:B------:R-:W-:Y:S02]  /*12830*/  MOV R14, 0x3 ;  /* 0x00000003000e7802 */ /* 0x000fe40000000f00 */
[----:B------:R-:W-:Y:S02]  /*12840*/  LOP3.LUT R3, R3, 0x3f800000, RZ, 0xfc, !PT ;  /* 0x3f80000003037812 */ /* 0x000fe400078efcff */
[----:B------:R-:W-:Y:S02]  /*12850*/  SHF.L.U32 R14, R14, R19, RZ ;  /* 0x000000130e0e7219 */ /* 0x000fe400000006ff */
[----:B------:R-:W1:Y:S02]  /*12860*/  MUFU.RCP R10, R3 ;  /* 0x00000003000a7308 */ /* 0x000e640000001000 */
[----:B-1----:R-:W-:-:S04]  /*12870*/  FFMA R5, R3, R10, -1 ;  /* 0xbf80000003057423 */ /* 0x002fc8000000000a */
[----:B------:R-:W-:-:S04]  /*12880*/  FADD.FTZ R5, -R5, -RZ ;  /* 0x800000ff05057221 */ /* 0x000fc80000010100 */
[CCC-:B------:R-:W-:Y:S01]  /*12890*/  FFMA.RM R12, R10.reuse, R5.reuse, R10.reuse ;  /* 0x000000050a0c7223 */ /* 0x1c0fe2000000400a */
[----:B------:R-:W-:-:S04]  /*128a0*/  FFMA.RP R13, R10, R5, R10 ;  /* 0x000000050a0d7223 */ /* 0x000fc8000000800a */
[C---:B------:R-:W-:Y:S02]  /*128b0*/  LOP3.LUT R5, R12.reuse, 0x7fffff, RZ, 0xc0, !PT ;  /* 0x007fffff0c057812 */ /* 0x040fe400078ec0ff */
[----:B------:R-:W-:Y:S02]  /*128c0*/  FSETP.NEU.FTZ.AND P0, PT, R12, R13, PT ;  /* 0x0000000d0c00720b */ /* 0x000fe40003f1d000 */
[----:B------:R-:W-:Y:S02]  /*128d0*/  LOP3.LUT R5, R5, 0x800000, RZ, 0xfc, !PT ;  /* 0x0080000005057812 */ /* 0x000fe400078efcff */
[----:B------:R-:W-:Y:S02]  /*128e0*/  SEL R10, RZ, 0xffffffff, !P0 ;  /* 0xffffffffff0a7807 */ /* 0x000fe40004000000 */
[----:B------:R-:W-:Y:S02]  /*128f0*/  LOP3.LUT R14, R14, R5, RZ, 0xc0, !PT ;  /* 0x000000050e0e7212 */ /* 0x000fe400078ec0ff */
[----:B------:R-:W-:-:S02]  /*12900*/  IADD3 R10, -R10, RZ, RZ ;  /* 0x000000ff0a0a7210 */ /* 0x000fc40007ffe1ff */
[-C--:B------:R-:W-:Y:S02]  /*12910*/  SHF.R.U32.HI R14, RZ, R19.reuse, R14 ;  /* 0x00000013ff0e7219 */ /* 0x080fe4000001160e */
[----:B------:R-:W-:Y:S02]  /*12920*/  LOP3.LUT P1, RZ, R10, R19, R5, 0xf8, !PT ;  /* 0x000000130aff7212 */ /* 0x000fe4000782f805 */
[C---:B------:R-:W-:Y:S02]  /*12930*/  LOP3.LUT P0, RZ, R14.reuse, 0x1, RZ, 0xc0, !PT ;  /* 0x000000010eff7812 */ /* 0x040fe4000780c0ff */
[----:B------:R-:W-:Y:S02]  /*12940*/  LOP3.LUT P2, RZ, R14, 0x2, RZ, 0xc0, !PT ;  /* 0x000000020eff7812 */ /* 0x000fe4000784c0ff */
[----:B------:R-:W-:Y:S02]  /*12950*/  IADD3 R10, R18, -0xfc, RZ ;  /* 0xffffff04120a7810 */ /* 0x000fe40007ffe0ff */
[----:B------:R-:W-:-:S02]  /*12960*/  PLOP3.LUT P0, PT, P0, P1, P2, 0xe0, 0x0 ;  /* 0x000000000000781c */ /* 0x000fc40000703c20 */
[----:B------:R-:W-:Y:S02]  /*12970*/  LOP3.LUT P1, RZ, R4, 0x7fffff, RZ, 0xc0, !PT ;  /* 0x007fffff04ff7812 */ /* 0x000fe4000782c0ff */
[----:B------:R-:W-:Y:S02]  /*12980*/  SEL R3, RZ, 0x1, !P0 ;  /* 0x00000001ff037807 */ /* 0x000fe40004000000 */
[----:B------:R-:W-:Y:S02]  /*12990*/  SHF.R.U32.HI R5, RZ, R10, R5 ;  /* 0x0000000aff057219 */ /* 0x000fe40000011605 */
[----:B------:R-:W-:-:S04]  /*129a0*/  IADD3 R3, -R3, RZ, RZ ;  /* 0x000000ff03037210 */ /* 0x000fc80007ffe1ff */
[----:B------:R-:W-:-:S13]  /*129b0*/  ISETP.GE.AND P0, PT, R3, RZ, PT ;  /* 0x000000ff0300720c */ /* 0x000fda0003f06270 */
[----:B------:R-:W-:-:S04]  /*129c0*/  @!P0 IADD3 R5, R5, 0x1, RZ ;  /* 0x0000000105058810 */ /* 0x000fc80007ffe0ff */
[----:B------:R-:W-:-:S04]  /*129d0*/  @!P1 SHF.L.U32 R5, R5, 0x1, RZ ;  /* 0x0000000105059819 */ /* 0x000fc800000006ff */
[----:B------:R-:W-:Y:S01]  /*129e0*/  LOP3.LUT R5, R5, 0x80000000, R4, 0xf8, !PT ;  /* 0x8000000005057812 */ /* 0x000fe200078ef804 */
[----:B------:R-:W-:Y:S06]  /*129f0*/  BRA `(.L_x_113) ;  /* 0x0000000000047947 */ /* 0x000fec0003800000 */
.L_x_114:
[----:B------:R1:W2:Y:S02]  /*12a00*/  MUFU.RCP R5, R4 ;  /* 0x0000000400057308 */ /* 0x0002a40000001000 */
.L_x_113:
[----:B------:R-:W-:Y:S05]  /*12a10*/  BSYNC B2 ;  /* 0x0000000000027941 */ /* 0x000fea0003800000 */
.L_x_111:
[----:B--2---:R-:W-:Y:S02]  /*12a20*/  MOV R3, R5 ;  /* 0x0000000500037202 */ /* 0x004fe40000000f00 */
[----:B-1----:R-:W-:Y:S02]  /*12a30*/  MOV R4, R15 ;  /* 0x0000000f00047202 */ /* 0x002fe40000000f00 */
[----:B------:R-:W-:-:S04]  /*12a40*/  MOV R5, 0x0 ;  /* 0x0000000000057802 */ /* 0x000fc80000000f00 */
[----:B------:R-:W-:Y:S05]  /*12a50*/  RET.REL.NODEC R4 `(_ZN7cutlass13device_kernelINS_4fmha6kernel28FmhaKernelTmaWarpSpecializedINS1_10collective30FmhaMainloopTmaWarpSpecializedINS_6half_tEffN4cute5tupleIJNS7_1CILi128EEENS9_ILi256EEENS9_ILi112EEEEEENS8_IJiNS9_ILi1EEENS8_IJiiEEEEEESG_SG_NS4_13DefaultFusionEJEEENS4_15FmhaFwdEpilogueIS6_fNS8_IJNS9_ILi64EEESC_SB_EEEEENS2_23IndividualTileSchedulerEJEEEEEvNT_6ParamsE) ;  /* 0xfffffed404687950 */ /* 0x000fea0003c3ffff */
.L_x_115:
[----:B------:R-:W-:-:S00]  /*12a60*/  BRA `(.L_x_115) ;  /* 0xfffffffc00fc7947 */ /* 0x000fc0000383ffff */
[----:B------:R-:W-:-:S00]  /*12a70*/  NOP ;  /* 0x0000000000007918 */ /* 0x000fc00000000000 */
        /* <DEDUP_REMOVED lines=8> */
.L_x_116:


//--------------------- .nv.global.init           --------------------------
	.section	.nv.global.init,"aw",@progbits
.nv.global.init:
	.type		$str$24,@object
	.size		$str$24,($str$25 - $str$24)
$str$24:
        /*0000*/ 	.byte	0x28, 0x61, 0x64, 0x64, 0x72, 0x65, 0x73, 0x73, 0x20, 0x26, 0x20, 0x6d, 0x61, 0x73, 0x6b, 0x29
        /*0010*/ 	.byte	0x20, 0x3d, 0x3d, 0x20, 0x30, 0x00
	.type		$str$25,@object
	.size		$str$25,(__unnamed_1 - $str$25)
$str$25:
        /*0016*/ 	.byte	0x2f, 0x74, 0x6d, 0x70, 0x2f, 0x63, 0x75, 0x74, 0x6c, 0x61, 0x73, 0x73, 0x5f, 0x73, 0x77, 0x65
        /*0026*/ 	.byte	0x65, 0x70, 0x5f, 0x73, 0x72, 0x63, 0x2f, 0x69, 0x6e, 0x63, 0x6c, 0x75, 0x64, 0x65, 0x2f, 0x63
        /*0036*/ 	.byte	0x75, 0x74, 0x65, 0x2f, 0x70, 0x6f, 0x69, 0x6e, 0x74, 0x65, 0x72, 0x5f, 0x66, 0x6c, 0x61, 0x67
        /*0046*/ 	.byte	0x67, 0x65, 0x64, 0x2e, 0x68, 0x70, 0x70, 0x00
	.type		__unnamed_1,@object
	.size		__unnamed_1,(__unnamed_2 - __unnamed_1)
__unnamed_1:
        /*004e*/ 	.byte	0x61, 0x75, 0x74, 0x6f, 0x20, 0x63, 0x75, 0x74, 0x65, 0x3a, 0x3a, 0x61, 0x73, 0x5f, 0x70, 0x6f
        /* <DEDUP_REMOVED lines=27> */
        /*020e*/ 	.byte	0x3e, 0x3e, 0x3e, 0x3e, 0x3e, 0x5d, 0x00
	.type		__unnamed_2,@object
	.size		__unnamed_2,(.L_1 - __unnamed_2)
__unnamed_2:
        /* <DEDUP_REMOVED lines=29> */
.L_1:


//--------------------- .nv.shared._ZN7cutlass13device_kernelINS_4fmha6kernel28FmhaKernelTmaWarpSpecializedINS1_10collective30FmhaMainloopTmaWarpSpecializedINS_6half_tEffN4cute5tupleIJNS7_1CILi128EEENS9_ILi256EEENS9_ILi112EEEEEENS8_IJiNS9_ILi1EEENS8_IJiiEEEEEESG_SG_NS4_13DefaultFusionEJEEENS4_15FmhaFwdEpilogueIS6_fNS8_IJNS9_ILi64EEESC_SB_EEEEENS2_23IndividualTileSchedulerEJEEEEEvNT_6ParamsE --------------------------
	.section	.nv.shared._ZN7cutlass13device_kernelINS_4fmha6kernel28FmhaKernelTmaWarpSpecializedINS1_10collective30FmhaMainloopTmaWarpSpecializedINS_6half_tEffN4cute5tupleIJNS7_1CILi128EEENS9_ILi256EEENS9_ILi112EEEEEENS8_IJiNS9_ILi1EEENS8_IJiiEEEEEESG_SG_NS4_13DefaultFusionEJEEENS4_15FmhaFwdEpilogueIS6_fNS8_IJNS9_ILi64EEESC_SB_EEEEENS2_23IndividualTileSchedulerEJEEEEEvNT_6ParamsE,"aw",@nobits
	.sectionflags	@""
	.align	16
	.zero		1024


//--------------------- .nv.shared.reserved.0     --------------------------
	.section	.nv.shared.reserved.0,"aw",@nobits
	.weak		__nv_reservedSMEM_offset_0_alias
	.size		__nv_reservedSMEM_offset_0_alias, 0, 0
	.other		__nv_reservedSMEM_offset_0_alias,@"STO_CUDA_RESERVED_SHARED STV_DEFAULT"
__nv_reservedSMEM_offset_0_alias:
	.zero		0


//--------------------- .nv.global                --------------------------
	.section	.nv.global,"aw",@nobits
.nv.global:
	.type		_ZN39_INTERNAL_e5759f60_4_k_cu_53c6a338_26134cute1_E,@object
	.size		_ZN39_INTERNAL_e5759f60_4_k_cu_53c6a338_26134cute1_E,(_ZN39_INTERNAL_e5759f60_4_k_cu_53c6a338_26134cuda3std3__45__cpo6cbeginE - _ZN39_INTERNAL_e5759f60_4_k_cu_53c6a338_26134cute1_E)
_ZN39_INTERNAL_e5759f60_4_k_cu_53c6a338_26134cute1_E:
	.zero		1
	.type		_ZN39_INTERNAL_e5759f60_4_k_cu_53c6a338_26134cuda3std3__45__cpo6cbeginE,@object
	.size		_ZN39_INTERNAL_e5759f60_4_k_cu_53c6a338_26134cuda3std3__45__cpo6cbeginE,(_ZN39_INTERNAL_e5759f60_4_k_cu_53c6a338_26134cuda3std3__48in_placeE - _ZN39_INTERNAL_e5759f60_4_k_cu_53c6a338_26134cuda3std3__45__cpo6cbeginE)
_ZN39_INTERNAL_e5759f60_4_k_cu_53c6a338_26134cuda3std3__45__cpo6cbeginE:
	.zero		1
	.type		_ZN39_INTERNAL_e5759f60_4_k_cu_53c6a338_26134cuda3std3__48in_placeE,@object
	.size		_ZN39_INTERNAL_e5759f60_4_k_cu_53c6a338_26134cuda3std3__48in_placeE,(_ZN39_INTERNAL_e5759f60_4_k_cu_53c6a338_26134cuda3std6ranges3__45__cpo9iter_moveE - _ZN39_INTERNAL_e5759f60_4_k_cu_53c6a338_26134cuda3std3__48in_placeE)
_ZN39_INTERNAL_e5759f60_4_k_cu_53c6a338_26134cuda3std3__48in_placeE:
	.zero		1
	.type		_ZN39_INTERNAL_e5759f60_4_k_cu_53c6a338_26134cuda3std6ranges3__45__cpo9iter_moveE,@object
	.size		_ZN39_INTERNAL_e5759f60_4_k_cu_53c6a338_26134cuda3std6ranges3__45__cpo9iter_moveE,(_ZN39_INTERNAL_e5759f60_4_k_cu_53c6a338_26134cuda3std3__45__cpo5beginE - _ZN39_INTERNAL_e5759f60_4_k_cu_53c6a338_26134cuda3std6ranges3__45__cpo9iter_moveE)
_ZN39_INTERNAL_e5759f60_4_k_cu_53c6a338_26134cuda3std6ranges3__45__cpo9iter_moveE:
	.zero		1
	.type		_ZN39_INTERNAL_e5759f60_4_k_cu_53c6a338_26134cuda3std3__45__cpo5beginE,@object
	.size		_ZN39_INTERNAL_e5759f60_4_k_cu_53c6a338_26134cuda3std3__45__cpo5beginE,(_ZN39_INTERNAL_e5759f60_4_k_cu_53c6a338_26134cuda3std3__441_GLOBAL__N__e5759f60_4_k_cu_53c6a338_26136ignoreE - _ZN39_INTERNAL_e5759f60_4_k_cu_53c6a338_26134cuda3std3__45__cpo5beginE)
_ZN39_INTERNAL_e5759f60_4_k_cu_53c6a338_26134cuda3std3__45__cpo5beginE:
	.zero		1
	.type		_ZN39_INTERNAL_e5759f60_4_k_cu_53c6a338_26134cuda3std3__441_GLOBAL__N__e5759f60_4_k_cu_53c6a338_26136ignoreE,@object
	.size		_ZN39_INTERNAL_e5759f60_4_k_cu_53c6a338_26134cuda3std3__441_GLOBAL__N__e5759f60_4_k_cu_53c6a338_26136ignoreE,(_ZN39_INTERNAL_e5759f60_4_k_cu_53c6a338_26134cute7productE - _ZN39_INTERNAL_e5759f60_4_k_cu_53c6a338_26134cuda3std3__441_GLOBAL__N__e5759f60_4_k_cu_53c6a338_26136ignoreE)
_ZN39_INTERNAL_e5759f60_4_k_cu_53c6a338_26134cuda3std3__441_GLOBAL__N__e5759f60_4_k_cu_53c6a338_26136ignoreE:
	.zero		1
	.type		_ZN39_INTERNAL_e5759f60_4_k_cu_53c6a338_26134cute7productE,@object
	.size		_ZN39_INTERNAL_e5759f60_4_k_cu_53c6a338_26134cute7productE,(_ZN39_INTERNAL_e5759f60_4_k_cu_53c6a338_26134cuda3std3__45__cpo3endE - _ZN39_INTERNAL_e5759f60_4_k_cu_53c6a338_26134cute7productE)
_ZN39_INTERNAL_e5759f60_4_k_cu_53c6a338_26134cute7productE:
	.zero		1
	.type		_ZN39_INTERNAL_e5759f60_4_k_cu_53c6a338_26134cuda3std3__45__cpo3endE,@object
	.size		_ZN39_INTERNAL_e5759f60_4_k_cu_53c6a338_26134cuda3std3__45__cpo3endE,(_ZN39_INTERNAL_e5759f60_4_k_cu_53c6a338_26134cuda3std3__419piecewise_constructE - _ZN39_INTERNAL_e5759f60_4_k_cu_53c6a338_26134cuda3std3__45__cpo3endE)
_ZN39_INTERNAL_e5759f60_4_k_cu_53c6a338_26134cuda3std3__45__cpo3endE:
	.zero		1
	.type		_ZN39_INTERNAL_e5759f60_4_k_cu_53c6a338_26134cuda3std3__419piecewise_constructE,@object
	.size		_ZN39_INTERNAL_e5759f60_4_k_cu_53c6a338_26134cuda3std3__419piecewise_constructE,(_ZN39_INTERNAL_e5759f60_4_k_cu_53c6a338_26134cuda3std3__45__cpo4cendE - _ZN39_INTERNAL_e5759f60_4_k_cu_53c6a338_26134cuda3std3__419piecewise_constructE)
_ZN39_INTERNAL_e5759f60_4_k_cu_53c6a338_26134cuda3std3__419piecewise_constructE:
	.zero		1
	.type		_ZN39_INTERNAL_e5759f60_4_k_cu_53c6a338_26134cuda3std3__45__cpo4cendE,@object
	.size		_ZN39_INTERNAL_e5759f60_4_k_cu_53c6a338_26134cuda3std3__45__cpo4cendE,(_ZN39_INTERNAL_e5759f60_4_k_cu_53c6a338_26134cuda3std6ranges3__45__cpo4swapE - _ZN39_INTERNAL_e5759f60_4_k_cu_53c6a338_26134cuda3std3__45__cpo4cendE)
_ZN39_INTERNAL_e5759f60_4_k_cu_53c6a338_26134cuda3std3__45__cpo4cendE:
	.zero		1
	.type		_ZN39_INTERNAL_e5759f60_4_k_cu_53c6a338_26134cuda3std6ranges3__45__cpo4swapE,@object
	.size		_ZN39_INTERNAL_e5759f60_4_k_cu_53c6a338_26134cuda3std6ranges3__45__cpo4swapE,(.L_9 - _ZN39_INTERNAL_e5759f60_4_k_cu_53c6a338_26134cuda3std6ranges3__45__cpo4swapE)
_ZN39_INTERNAL_e5759f60_4_k_cu_53c6a338_26134cuda3std6ranges3__45__cpo4swapE:
	.zero		1
.L_9:


//--------------------- .nv.constant0._ZN7cutlass13device_kernelINS_4fmha6kernel28FmhaKernelTmaWarpSpecializedINS1_10collective30FmhaMainloopTmaWarpSpecializedINS_6half_tEffN4cute5tupleIJNS7_1CILi128EEENS9_ILi256EEENS9_ILi112EEEEEENS8_IJiNS9_ILi1EEENS8_IJiiEEEEEESG_SG_NS4_13DefaultFusionEJEEENS4_15FmhaFwdEpilogueIS6_fNS8_IJNS9_ILi64EEESC_SB_EEEEENS2_23IndividualTileSchedulerEJEEEEEvNT_6ParamsE --------------------------
	.section	.nv.constant0._ZN7cutlass13device_kernelINS_4fmha6kernel28FmhaKernelTmaWarpSpecializedINS1_10collective30FmhaMainloopTmaWarpSpecializedINS_6half_tEffN4cute5tupleIJNS7_1CILi128EEENS9_ILi256EEENS9_ILi112EEEEEENS8_IJiNS9_ILi1EEENS8_IJiiEEEEEESG_SG_NS4_13DefaultFusionEJEEENS4_15FmhaFwdEpilogueIS6_fNS8_IJNS9_ILi64EEESC_SB_EEEEENS2_23IndividualTileSchedulerEJEEEEEvNT_6ParamsE,"a",@progbits
	.sectionflags	@""
	.align	4
.nv.constant0._ZN7cutlass13device_kernelINS_4fmha6kernel28FmhaKernelTmaWarpSpecializedINS1_10collective30FmhaMainloopTmaWarpSpecializedINS_6half_tEffN4cute5tupleIJNS7_1CILi128EEENS9_ILi256EEENS9_ILi112EEEEEENS8_IJiNS9_ILi1EEENS8_IJiiEEEEEESG_SG_NS4_13DefaultFusionEJEEENS4_15FmhaFwdEpilogueIS6_fNS8_IJNS9_ILi64EEESC_SB_EEEEENS2_23IndividualTileSchedulerEJEEEEEvNT_6ParamsE:
	.zero		2688


//--------------------- SYMBOLS --------------------------

	.type		.nv.reservedSmem.offset0,@object
	.size		.nv.reservedSmem.offset0,0x4
	.type		__assertfail,@function
